// auto-generated by cutlass_sweep.gemm — config: {"arch": "sm_100", "cluster_m": 2, "cluster_n": 1, "dtype": "tf32", "stages": 0, "tile_k": 128, "tile_m": 64, "tile_n": 128}
#include "cutlass/cutlass.h"
#include "cutlass/gemm/collective/collective_builder.hpp"
#include "cutlass/gemm/device/gemm_universal_adapter.h"
#include "cutlass/gemm/kernel/gemm_universal.hpp"
#include "cutlass/epilogue/collective/collective_builder.hpp"

using ElemA = cutlass::tfloat32_t;
using ElemB = cutlass::tfloat32_t;
using ElemCD = cutlass::tfloat32_t;
using Acc  = float;
using TileShape    = cute::Shape<cute::_64, cute::_128, cute::_128>;
using ClusterShape = cute::Shape<cute::_2, cute::_1, cute::_1>;

using CollectiveEpilogue = typename cutlass::epilogue::collective::CollectiveBuilder<
    cutlass::arch::Sm100, cutlass::arch::OpClassTensorOp,
    TileShape, ClusterShape,
    cutlass::epilogue::collective::EpilogueTileAuto,
    Acc, Acc,
    ElemCD, cutlass::layout::RowMajor, 128 / cutlass::sizeof_bits<ElemCD>::value,
    ElemCD, cutlass::layout::RowMajor, 128 / cutlass::sizeof_bits<ElemCD>::value,
    cutlass::epilogue::collective::EpilogueScheduleAuto
  >::CollectiveOp;

using CollectiveMainloop = typename cutlass::gemm::collective::CollectiveBuilder<
    cutlass::arch::Sm100, cutlass::arch::OpClassTensorOp,
    ElemA, cutlass::layout::RowMajor, 128 / cutlass::sizeof_bits<ElemA>::value,
    ElemB, cutlass::layout::ColumnMajor, 128 / cutlass::sizeof_bits<ElemB>::value,
    Acc,
    TileShape, ClusterShape,
    cutlass::gemm::collective::StageCountAutoCarveout<static_cast<int>(sizeof(typename CollectiveEpilogue::SharedStorage))>,
    cutlass::gemm::collective::KernelScheduleAuto
  >::CollectiveOp;

using GemmKernel = cutlass::gemm::kernel::GemmUniversal<
    cute::Shape<int,int,int,int>,
    CollectiveMainloop,
    CollectiveEpilogue
>;
using Gemm = cutlass::gemm::device::GemmUniversalAdapter<GemmKernel>;

// Force the device kernel symbol into the cubin without needing a host main.
auto* _anchor = &cutlass::device_kernel<GemmKernel>;


// ===== COMPILED SASS (sm_100a) =====

	.target	sm_100a

	.elftype	@"ET_EXEC"


//--------------------- .note.nv.tkinfo           --------------------------
	.section	.note.nv.tkinfo,"",@"SHT_NOTE"
	.sectionflags	@"SHF_NOTE_NV_TKINFO"
	.tkinfo
        /*0018*/ 	.word	0x00000002
        /*0030*/ 	.string	""
        /*0030*/ 	.string	"ptxas"
        /*0030*/ 	.string	"Cuda compilation tools, release 13.0, V13.0.88"
        /*0030*/ 	.string	"Build cuda_13.0.r13.0/compiler.36424714_0"
        /*0030*/ 	.string	"-arch sm_100a -m 64 "



//--------------------- .note.nv.cuinfo           --------------------------
	.section	.note.nv.cuinfo,"",@"SHT_NOTE"
	.sectionflags	@"SHF_NOTE_NV_CUINFO"
        /*0018*/ 	.short	0x0002
        /*001a*/ 	.short	0x0064
        /*001c*/ 	.short	0x0082
	.zero		2


//--------------------- .nv.info                  --------------------------
	.section	.nv.info,"",@"SHT_CUDA_INFO"
	.align	4


	//----- nvinfo : EIATTR_REGCOUNT
	.align		4
        /*0000*/ 	.byte	0x04, 0x2f
        /*0002*/ 	.short	(.L_19 - .L_18)
	.align		4
.L_18:
        /*0004*/ 	.word	index@(_ZN7cutlass13device_kernelINS_4gemm6kernel13GemmUniversalIN4cute5tupleIJiiiiEEENS1_10collective13CollectiveMmaINS1_35MainloopSm100TmaUmmaWarpSpecializedILi2ELi2ELi4ENS5_IJNS4_1CILi2EEENSA_ILi1EEESC_EEEEENS5_IJNSA_ILi64EEENSA_ILi128EEESG_EEENS_10tfloat32_tENS5_IJlSC_lEEESI_SJ_NS4_8TiledMMAINS4_8MMA_AtomIJNS4_17SM100_MMA_TF32_SSISI_SI_fLi64ELi128ELNS4_4UMMA5MajorE0ELSO_0ELNSN_7ScaleInE0ELSP_0EEEEEENS4_6LayoutINS5_IJSC_SC_SC_EEENS5_IJNSA_ILi0EEESU_SU_EEEEENS5_IJNS4_10UnderscoreESX_SX_EEEEENS4_13SM90_TMA_LOADENS4_14ComposedLayoutINS4_7SwizzleILi3ELi4ELi3EEENS4_18smem_ptr_flag_bitsILi32EEENSS_INS5_IJNSA_ILi8EEENSA_ILi32EEEEEENS5_IJS17_SC_EEEEEEEvNS4_8identityENS4_23SM90_TMA_LOAD_MULTICASTES1B_vS1C_EENS_8epilogue10collective18CollectiveEpilogueINS1F_23Sm100TmaWarpSpecializedILi4ELi2ELi16ELb1ELb0EEEJSH_NS5_IJNSS_ISF_SC_EENSS_IS17_SC_EEEEESI_SJ_SI_SJ_NS1F_6fusion15FusionCallbacksIS1J_NS1N_17LinearCombinationISI_fSI_fLNS_15FloatRoundStyleE2EEESH_S1M_JEEENS4_5SM1004TMEM4LOAD26SM100_TMEM_LOAD_16dp128b8xES10_S1B_NS4_17SM75_U32x4_LDSM_NENS4_14SM90_TMA_STOREES1B_NS4_17SM90_U32x4_STSM_NENS4_39AutoVectorizingCopyWithAssumedAlignmentILi128EEEEEEvvEEEEvNT_6ParamsE)
        /*0008*/ 	.word	0x00000050


	//----- nvinfo : EIATTR_FRAME_SIZE
	.align		4
.L_19:
        /*000c*/ 	.byte	0x04, 0x11
        /*000e*/ 	.short	(.L_21 - .L_20)
	.align		4
.L_20:
        /*0010*/ 	.word	index@($__internal_2_$__cuda_sm10x_tcgen05_guardrail_trap_unallocated_columns_being_dealloced)
        /*0014*/ 	.word	0x00000000


	//----- nvinfo : EIATTR_FRAME_SIZE
	.align		4
.L_21:
        /*0018*/ 	.byte	0x04, 0x11
        /*001a*/ 	.short	(.L_23 - .L_22)
	.align		4
.L_22:
        /*001c*/ 	.word	index@($__internal_1_$__cuda_sm10x_tcgen05_guardrail_trap_phase_invalid_during_alloc)
        /*0020*/ 	.word	0x00000000


	//----- nvinfo : EIATTR_FRAME_SIZE
	.align		4
.L_23:
        /*0024*/ 	.byte	0x04, 0x11
        /*0026*/ 	.short	(.L_25 - .L_24)
	.align		4
.L_24:
        /*0028*/ 	.word	index@($__internal_0_$__cuda_sm10x_tcgen05_guardrail_trap_col_being_dealloced_not_returned_by_alloc)
        /*002c*/ 	.word	0x00000000


	//----- nvinfo : EIATTR_FRAME_SIZE
	.align		4
.L_25:
        /*0030*/ 	.byte	0x04, 0x11
        /*0032*/ 	.short	(.L_27 - .L_26)
	.align		4
.L_26:
        /*0034*/ 	.word	index@(_ZN7cutlass13device_kernelINS_4gemm6kernel13GemmUniversalIN4cute5tupleIJiiiiEEENS1_10collective13CollectiveMmaINS1_35MainloopSm100TmaUmmaWarpSpecializedILi2ELi2ELi4ENS5_IJNS4_1CILi2EEENSA_ILi1EEESC_EEEEENS5_IJNSA_ILi64EEENSA_ILi128EEESG_EEENS_10tfloat32_tENS5_IJlSC_lEEESI_SJ_NS4_8TiledMMAINS4_8MMA_AtomIJNS4_17SM100_MMA_TF32_SSISI_SI_fLi64ELi128ELNS4_4UMMA5MajorE0ELSO_0ELNSN_7ScaleInE0ELSP_0EEEEEENS4_6LayoutINS5_IJSC_SC_SC_EEENS5_IJNSA_ILi0EEESU_SU_EEEEENS5_IJNS4_10UnderscoreESX_SX_EEEEENS4_13SM90_TMA_LOADENS4_14ComposedLayoutINS4_7SwizzleILi3ELi4ELi3EEENS4_18smem_ptr_flag_bitsILi32EEENSS_INS5_IJNSA_ILi8EEENSA_ILi32EEEEEENS5_IJS17_SC_EEEEEEEvNS4_8identityENS4_23SM90_TMA_LOAD_MULTICASTES1B_vS1C_EENS_8epilogue10collective18CollectiveEpilogueINS1F_23Sm100TmaWarpSpecializedILi4ELi2ELi16ELb1ELb0EEEJSH_NS5_IJNSS_ISF_SC_EENSS_IS17_SC_EEEEESI_SJ_SI_SJ_NS1F_6fusion15FusionCallbacksIS1J_NS1N_17LinearCombinationISI_fSI_fLNS_15FloatRoundStyleE2EEESH_S1M_JEEENS4_5SM1004TMEM4LOAD26SM100_TMEM_LOAD_16dp128b8xES10_S1B_NS4_17SM75_U32x4_LDSM_NENS4_14SM90_TMA_STOREES1B_NS4_17SM90_U32x4_STSM_NENS4_39AutoVectorizingCopyWithAssumedAlignmentILi128EEEEEEvvEEEEvNT_6ParamsE)
        /*0038*/ 	.word	0x00000000


	//----- nvinfo : EIATTR_MIN_STACK_SIZE
	.align		4
.L_27:
        /*003c*/ 	.byte	0x04, 0x12
        /*003e*/ 	.short	(.L_29 - .L_28)
	.align		4
.L_28:
        /*0040*/ 	.word	index@(_ZN7cutlass13device_kernelINS_4gemm6kernel13GemmUniversalIN4cute5tupleIJiiiiEEENS1_10collective13CollectiveMmaINS1_35MainloopSm100TmaUmmaWarpSpecializedILi2ELi2ELi4ENS5_IJNS4_1CILi2EEENSA_ILi1EEESC_EEEEENS5_IJNSA_ILi64EEENSA_ILi128EEESG_EEENS_10tfloat32_tENS5_IJlSC_lEEESI_SJ_NS4_8TiledMMAINS4_8MMA_AtomIJNS4_17SM100_MMA_TF32_SSISI_SI_fLi64ELi128ELNS4_4UMMA5MajorE0ELSO_0ELNSN_7ScaleInE0ELSP_0EEEEEENS4_6LayoutINS5_IJSC_SC_SC_EEENS5_IJNSA_ILi0EEESU_SU_EEEEENS5_IJNS4_10UnderscoreESX_SX_EEEEENS4_13SM90_TMA_LOADENS4_14ComposedLayoutINS4_7SwizzleILi3ELi4ELi3EEENS4_18smem_ptr_flag_bitsILi32EEENSS_INS5_IJNSA_ILi8EEENSA_ILi32EEEEEENS5_IJS17_SC_EEEEEEEvNS4_8identityENS4_23SM90_TMA_LOAD_MULTICASTES1B_vS1C_EENS_8epilogue10collective18CollectiveEpilogueINS1F_23Sm100TmaWarpSpecializedILi4ELi2ELi16ELb1ELb0EEEJSH_NS5_IJNSS_ISF_SC_EENSS_IS17_SC_EEEEESI_SJ_SI_SJ_NS1F_6fusion15FusionCallbacksIS1J_NS1N_17LinearCombinationISI_fSI_fLNS_15FloatRoundStyleE2EEESH_S1M_JEEENS4_5SM1004TMEM4LOAD26SM100_TMEM_LOAD_16dp128b8xES10_S1B_NS4_17SM75_U32x4_LDSM_NENS4_14SM90_TMA_STOREES1B_NS4_17SM90_U32x4_STSM_NENS4_39AutoVectorizingCopyWithAssumedAlignmentILi128EEEEEEvvEEEEvNT_6ParamsE)
        /*0044*/ 	.word	0x00000000
.L_29:


//--------------------- .nv.compat                --------------------------
	.section	.nv.compat,"",@"SHT_CUDA_COMPAT_INFO"
	.align	4
        /*0000*/ 	.byte	0x02, 0x09, 0x01, 0x00, 0x02, 0x02, 0x02, 0x00, 0x02, 0x05, 0x05, 0x00, 0x03, 0x07, 0x01, 0x01
        /*0010*/ 	.byte	0x02, 0x03, 0x01, 0x00, 0x02, 0x06, 0x01, 0x00, 0x04, 0x0b, 0x08, 0x00, 0x09, 0x00, 0x00, 0x00
        /*0020*/ 	.byte	0x00, 0x00, 0x00, 0x00


//--------------------- .nv.info._ZN7cutlass13device_kernelINS_4gemm6kernel13GemmUniversalIN4cute5tupleIJiiiiEEENS1_10collective13CollectiveMmaINS1_35MainloopSm100TmaUmmaWarpSpecializedILi2ELi2ELi4ENS5_IJNS4_1CILi2EEENSA_ILi1EEESC_EEEEENS5_IJNSA_ILi64EEENSA_ILi128EEESG_EEENS_10tfloat32_tENS5_IJlSC_lEEESI_SJ_NS4_8TiledMMAINS4_8MMA_AtomIJNS4_17SM100_MMA_TF32_SSISI_SI_fLi64ELi128ELNS4_4UMMA5MajorE0ELSO_0ELNSN_7ScaleInE0ELSP_0EEEEEENS4_6LayoutINS5_IJSC_SC_SC_EEENS5_IJNSA_ILi0EEESU_SU_EEEEENS5_IJNS4_10UnderscoreESX_SX_EEEEENS4_13SM90_TMA_LOADENS4_14ComposedLayoutINS4_7SwizzleILi3ELi4ELi3EEENS4_18smem_ptr_flag_bitsILi32EEENSS_INS5_IJNSA_ILi8EEENSA_ILi32EEEEEENS5_IJS17_SC_EEEEEEEvNS4_8identityENS4_23SM90_TMA_LOAD_MULTICASTES1B_vS1C_EENS_8epilogue10collective18CollectiveEpilogueINS1F_23Sm100TmaWarpSpecializedILi4ELi2ELi16ELb1ELb0EEEJSH_NS5_IJNSS_ISF_SC_EENSS_IS17_SC_EEEEESI_SJ_SI_SJ_NS1F_6fusion15FusionCallbacksIS1J_NS1N_17LinearCombinationISI_fSI_fLNS_15FloatRoundStyleE2EEESH_S1M_JEEENS4_5SM1004TMEM4LOAD26SM100_TMEM_LOAD_16dp128b8xES10_S1B_NS4_17SM75_U32x4_LDSM_NENS4_14SM90_TMA_STOREES1B_NS4_17SM90_U32x4_STSM_NENS4_39AutoVectorizingCopyWithAssumedAlignmentILi128EEEEEEvvEEEEvNT_6ParamsE --------------------------
	.section	.nv.info._ZN7cutlass13device_kernelINS_4gemm6kernel13GemmUniversalIN4cute5tupleIJiiiiEEENS1_10collective13CollectiveMmaINS1_35MainloopSm100TmaUmmaWarpSpecializedILi2ELi2ELi4ENS5_IJNS4_1CILi2EEENSA_ILi1EEESC_EEEEENS5_IJNSA_ILi64EEENSA_ILi128EEESG_EEENS_10tfloat32_tENS5_IJlSC_lEEESI_SJ_NS4_8TiledMMAINS4_8MMA_AtomIJNS4_17SM100_MMA_TF32_SSISI_SI_fLi64ELi128ELNS4_4UMMA5MajorE0ELSO_0ELNSN_7ScaleInE0ELSP_0EEEEEENS4_6LayoutINS5_IJSC_SC_SC_EEENS5_IJNSA_ILi0EEESU_SU_EEEEENS5_IJNS4_10UnderscoreESX_SX_EEEEENS4_13SM90_TMA_LOADENS4_14ComposedLayoutINS4_7SwizzleILi3ELi4ELi3EEENS4_18smem_ptr_flag_bitsILi32EEENSS_INS5_IJNSA_ILi8EEENSA_ILi32EEEEEENS5_IJS17_SC_EEEEEEEvNS4_8identityENS4_23SM90_TMA_LOAD_MULTICASTES1B_vS1C_EENS_8epilogue10collective18CollectiveEpilogueINS1F_23Sm100TmaWarpSpecializedILi4ELi2ELi16ELb1ELb0EEEJSH_NS5_IJNSS_ISF_SC_EENSS_IS17_SC_EEEEESI_SJ_SI_SJ_NS1F_6fusion15FusionCallbacksIS1J_NS1N_17LinearCombinationISI_fSI_fLNS_15FloatRoundStyleE2EEESH_S1M_JEEENS4_5SM1004TMEM4LOAD26SM100_TMEM_LOAD_16dp128b8xES10_S1B_NS4_17SM75_U32x4_LDSM_NENS4_14SM90_TMA_STOREES1B_NS4_17SM90_U32x4_STSM_NENS4_39AutoVectorizingCopyWithAssumedAlignmentILi128EEEEEEvvEEEEvNT_6ParamsE,"",@"SHT_CUDA_INFO"
	.sectionflags	@""
	.align	4


	//----- nvinfo : EIATTR_CUDA_API_VERSION
	.align		4
        /*0000*/ 	.byte	0x04, 0x37
        /*0002*/ 	.short	(.L_31 - .L_30)
.L_30:
        /*0004*/ 	.word	0x00000082


	//----- nvinfo : EIATTR_KPARAM_INFO
	.align		4
.L_31:
        /*0008*/ 	.byte	0x04, 0x17
        /*000a*/ 	.short	(.L_33 - .L_32)
.L_32:
        /*000c*/ 	.word	0x00000000
        /*0010*/ 	.short	0x0000
        /*0012*/ 	.short	0x0000
        /*0014*/ 	.byte	0x00, 0xf0, 0x01, 0x20


	//----- nvinfo : EIATTR_AT_ENTRY_FRAGMENTS
	.align		4
.L_33:
        /*0018*/ 	.byte	0x04, 0x4f
        /*001a*/ 	.short	(.L_35 - .L_34)


	//   ....[0]....
.L_34:
        /*001c*/ 	.word	0x00000006


	//----- nvinfo : EIATTR_RESERVED_SMEM_USED
	.align		4
.L_35:
        /*0020*/ 	.byte	0x01, 0x41
	.zero		2


	//----- nvinfo : EIATTR_SPARSE_MMA_MASK
	.align		4
        /*0024*/ 	.byte	0x03, 0x50
        /*0026*/ 	.short	0x0000


	//----- nvinfo : EIATTR_TCGEN05_1CTA_USED
	.align		4
        /*0028*/ 	.byte	0x01, 0x51
	.zero		2


	//----- nvinfo : EIATTR_MAXREG_COUNT
	.align		4
        /*002c*/ 	.byte	0x03, 0x1b
        /*002e*/ 	.short	0x00ff


	//----- nvinfo : EIATTR_NUM_BARRIERS
	.align		4
        /*0030*/ 	.byte	0x02, 0x4c
        /*0032*/ 	.byte	0x07
	.zero		1


	//----- nvinfo : EIATTR_EXTERNS
	.align		4
        /*0034*/ 	.byte	0x04, 0x0f
        /*0036*/ 	.short	(.L_37 - .L_36)


	//   ....[0]....
	.align		4
.L_36:
        /*0038*/ 	.word	index@(__assertfail)


	//----- nvinfo : EIATTR_MERCURY_ISA_VERSION
	.align		4
.L_37:
        /*003c*/ 	.byte	0x03, 0x5f
        /*003e*/ 	.short	0x0101


	//----- nvinfo : EIATTR_INT_WARP_WIDE_INSTR_OFFSETS
	.align		4
        /*0040*/ 	.byte	0x04, 0x31
        /*0042*/ 	.short	(.L_39 - .L_38)


	//   ....[0]....
.L_38:
        /*0044*/ 	.word	0x000044d0


	//   ....[1]....
        /*0048*/ 	.word	0x00004500


	//   ....[2]....
        /*004c*/ 	.word	0x00004520


	//   ....[3]....
        /*0050*/ 	.word	0x000050f0


	//   ....[4]....
        /*0054*/ 	.word	0x00005150


	//   ....[5]....
        /*0058*/ 	.word	0x00005250


	//   ....[6]....
        /*005c*/ 	.word	0x000052d0


	//   ....[7]....
        /*0060*/ 	.word	0x000053d0


	//   ....[8]....
        /*0064*/ 	.word	0x00005460


	//   ....[9]....
        /*0068*/ 	.word	0x00005560


	//   ....[10]....
        /*006c*/ 	.word	0x00005610


	//----- nvinfo : EIATTR_COOP_GROUP_MASK_REGIDS
	.align		4
.L_39:
        /*0070*/ 	.byte	0x04, 0x29
        /*0072*/ 	.short	(.L_41 - .L_40)


	//   ....[0]....
.L_40:
        /*0074*/ 	.word	0xffffffff


	//   ....[1]....
        /*0078*/ 	.word	0xffffffff


	//   ....[2]....
        /*007c*/ 	.word	0xffffffff


	//   ....[3]....
        /*0080*/ 	.word	0xffffffff


	//   ....[4]....
        /*0084*/ 	.word	0xffffffff


	//   ....[5]....
        /*0088*/ 	.word	0xffffffff


	//   ....[6]....
        /*008c*/ 	.word	0xffffffff


	//   ....[7]....
        /*0090*/ 	.word	0xffffffff


	//   ....[8]....
        /*0094*/ 	.word	0xffffffff


	//   ....[9]....
        /*0098*/ 	.word	0xffffffff


	//   ....[10]....
        /*009c*/ 	.word	0xffffffff


	//   ....[11]....
        /*00a0*/ 	.word	0xffffffff


	//   ....[12]....
        /*00a4*/ 	.word	0xffffffff


	//   ....[13]....
        /*00a8*/ 	.word	0xffffffff


	//----- nvinfo : EIATTR_COOP_GROUP_INSTR_OFFSETS
	.align		4
.L_41:
        /*00ac*/ 	.byte	0x04, 0x28
        /*00ae*/ 	.short	(.L_43 - .L_42)


	//   ....[0]....
.L_42:
        /*00b0*/ 	.word	0x00000080


	//   ....[1]....
        /*00b4*/ 	.word	0x000004e0


	//   ....[2]....
        /*00b8*/ 	.word	0x00000640


	//   ....[3]....
        /*00bc*/ 	.word	0x000007e0


	//   ....[4]....
        /*00c0*/ 	.word	0x000008e0


	//   ....[5]....
        /*00c4*/ 	.word	0x00000a50


	//   ....[6]....
        /*00c8*/ 	.word	0x00000bf0


	//   ....[7]....
        /*00cc*/ 	.word	0x00000da0


	//   ....[8]....
        /*00d0*/ 	.word	0x00002460


	//   ....[9]....
        /*00d4*/ 	.word	0x00003200


	//   ....[10]....
        /*00d8*/ 	.word	0x00003410


	//   ....[11]....
        /*00dc*/ 	.word	0x00003440


	//   ....[12]....
        /*00e0*/ 	.word	0x000043a0


	//   ....[13]....
        /*00e4*/ 	.word	0x000045e0


	//----- nvinfo : EIATTR_VRC_CTA_INIT_COUNT
	.align		4
.L_43:
        /*00e8*/ 	.byte	0x02, 0x4a
        /*00ea*/ 	.byte	0x80
	.zero		1


	//----- nvinfo : EIATTR_SYSCALL_OFFSETS
	.align		4
        /*00ec*/ 	.byte	0x04, 0x46
        /*00ee*/ 	.short	(.L_45 - .L_44)


	//   ....[0]....
.L_44:
        /*00f0*/ 	.word	0x000062c0


	//   ....[1]....
        /*00f4*/ 	.word	0x000063b0


	//   ....[2]....
        /*00f8*/ 	.word	0x00006c40


	//   ....[3]....
        /*00fc*/ 	.word	0x00007600


	//   ....[4]....
        /*0100*/ 	.word	0x00007f70


	//   ....[5]....
        /*0104*/ 	.word	0x000088e0


	//----- nvinfo : EIATTR_MBARRIER_INSTR_OFFSETS
	.align		4
.L_45:
        /*0108*/ 	.byte	0x04, 0x39
        /*010a*/ 	.short	(.L_47 - .L_46)


	//   ....[0]....
.L_46:
        /*010c*/ 	.word	0x000005f0
        /*0110*/ 	.word	0x000000ff
        /*0114*/ 	.word	0x00000000
        /*0118*/ 	.short	0x0100
        /*011a*/ 	.byte	0x04
	.zero		1


	//   ....[1]....
        /*011c*/ 	.word	0x00000600
        /*0120*/ 	.word	0x000000ff
        /*0124*/ 	.word	0x00000010
        /*0128*/ 	.short	0x0100
        /*012a*/ 	.byte	0x04
	.zero		1


	//   ....[2]....
        /*012c*/ 	.word	0x00000610
        /*0130*/ 	.word	0x000000ff
        /*0134*/ 	.word	0x00000008
        /*0138*/ 	.short	0x0100
        /*013a*/ 	.byte	0x04
	.zero		1


	//   ....[3]....
        /*013c*/ 	.word	0x00000620
        /*0140*/ 	.word	0x000000ff
        /*0144*/ 	.word	0x00000018
        /*0148*/ 	.short	0x0100
        /*014a*/ 	.byte	0x04
	.zero		1


	//   ....[4]....
        /*014c*/ 	.word	0x00000750
        /*0150*/ 	.word	0x000000ff
        /*0154*/ 	.word	0x00000020
        /*0158*/ 	.short	0x0100
        /*015a*/ 	.byte	0x04
	.zero		1


	//   ....[5]....
        /*015c*/ 	.word	0x00000760
        /*0160*/ 	.word	0x000000ff
        /*0164*/ 	.word	0x00000040
        /*0168*/ 	.short	0x0100
        /*016a*/ 	.byte	0x04
	.zero		1


	//   ....[6]....
        /*016c*/ 	.word	0x00000770
        /*0170*/ 	.word	0x000000ff
        /*0174*/ 	.word	0x00000028
        /*0178*/ 	.short	0x0100
        /*017a*/ 	.byte	0x04
	.zero		1


	//   ....[7]....
        /*017c*/ 	.word	0x00000780
        /*0180*/ 	.word	0x000000ff
        /*0184*/ 	.word	0x00000048
        /*0188*/ 	.short	0x0100
        /*018a*/ 	.byte	0x04
	.zero		1


	//   ....[8]....
        /*018c*/ 	.word	0x00000790
        /*0190*/ 	.word	0x000000ff
        /*0194*/ 	.word	0x00000030
        /*0198*/ 	.short	0x0100
        /*019a*/ 	.byte	0x04
	.zero		1


	//   ....[9]....
        /*019c*/ 	.word	0x000007a0
        /*01a0*/ 	.word	0x000000ff
        /*01a4*/ 	.word	0x00000050
        /*01a8*/ 	.short	0x0100
        /*01aa*/ 	.byte	0x04
	.zero		1


	//   ....[10]....
        /*01ac*/ 	.word	0x000007b0
        /*01b0*/ 	.word	0x000000ff
        /*01b4*/ 	.word	0x00000038
        /*01b8*/ 	.short	0x0100
        /*01ba*/ 	.byte	0x04
	.zero		1


	//   ....[11]....
        /*01bc*/ 	.word	0x000007c0
        /*01c0*/ 	.word	0x000000ff
        /*01c4*/ 	.word	0x00000058
        /*01c8*/ 	.short	0x0100
        /*01ca*/ 	.byte	0x04
	.zero		1


	//   ....[12]....
        /*01cc*/ 	.word	0x000008b0
        /*01d0*/ 	.word	0x000000ff
        /*01d4*/ 	.word	0x00000060
        /*01d8*/ 	.short	0x0100
        /*01da*/ 	.byte	0x06
	.zero		1


	//   ....[13]....
        /*01dc*/ 	.word	0x000008c0
        /*01e0*/ 	.word	0x000000ff
        /*01e4*/ 	.word	0x00000068
        /*01e8*/ 	.short	0x0100
        /*01ea*/ 	.byte	0x06
	.zero		1


	//   ....[14]....
        /*01ec*/ 	.word	0x00000a00
        /*01f0*/ 	.word	0x000000ff
        /*01f4*/ 	.word	0x00000070
        /*01f8*/ 	.short	0x0100
        /*01fa*/ 	.byte	0x06
	.zero		1


	//   ....[15]....
        /*01fc*/ 	.word	0x00000a10
        /*0200*/ 	.word	0x000000ff
        /*0204*/ 	.word	0x00000080
        /*0208*/ 	.short	0x0100
        /*020a*/ 	.byte	0x06
	.zero		1


	//   ....[16]....
        /*020c*/ 	.word	0x00000a20
        /*0210*/ 	.word	0x000000ff
        /*0214*/ 	.word	0x00000078
        /*0218*/ 	.short	0x0100
        /*021a*/ 	.byte	0x06
	.zero		1


	//   ....[17]....
        /*021c*/ 	.word	0x00000a30
        /*0220*/ 	.word	0x000000ff
        /*0224*/ 	.word	0x00000088
        /*0228*/ 	.short	0x0100
        /*022a*/ 	.byte	0x06
	.zero		1


	//   ....[18]....
        /*022c*/ 	.word	0x00000b60
        /*0230*/ 	.word	0x000000ff
        /*0234*/ 	.word	0x00000090
        /*0238*/ 	.short	0x0100
        /*023a*/ 	.byte	0x04
	.zero		1


	//   ....[19]....
        /*023c*/ 	.word	0x00000b70
        /*0240*/ 	.word	0x000000ff
        /*0244*/ 	.word	0x000000b0
        /*0248*/ 	.short	0x0100
        /*024a*/ 	.byte	0x04
	.zero		1


	//   ....[20]....
        /*024c*/ 	.word	0x00000b80
        /*0250*/ 	.word	0x000000ff
        /*0254*/ 	.word	0x00000098
        /*0258*/ 	.short	0x0100
        /*025a*/ 	.byte	0x04
	.zero		1


	//   ....[21]....
        /*025c*/ 	.word	0x00000b90
        /*0260*/ 	.word	0x000000ff
        /*0264*/ 	.word	0x000000b8
        /*0268*/ 	.short	0x0100
        /*026a*/ 	.byte	0x04
	.zero		1


	//   ....[22]....
        /*026c*/ 	.word	0x00000ba0
        /*0270*/ 	.word	0x000000ff
        /*0274*/ 	.word	0x000000a0
        /*0278*/ 	.short	0x0100
        /*027a*/ 	.byte	0x04
	.zero		1


	//   ....[23]....
        /*027c*/ 	.word	0x00000bb0
        /*0280*/ 	.word	0x000000ff
        /*0284*/ 	.word	0x000000c0
        /*0288*/ 	.short	0x0100
        /*028a*/ 	.byte	0x04
	.zero		1


	//   ....[24]....
        /*028c*/ 	.word	0x00000bc0
        /*0290*/ 	.word	0x000000ff
        /*0294*/ 	.word	0x000000a8
        /*0298*/ 	.short	0x0100
        /*029a*/ 	.byte	0x04
	.zero		1


	//   ....[25]....
        /*029c*/ 	.word	0x00000bd0
        /*02a0*/ 	.word	0x000000ff
        /*02a4*/ 	.word	0x000000c8
        /*02a8*/ 	.short	0x0100
        /*02aa*/ 	.byte	0x04
	.zero		1


	//   ....[26]....
        /*02ac*/ 	.word	0x00000cc0
        /*02b0*/ 	.word	0x000000ff
        /*02b4*/ 	.word	0x000000d0
        /*02b8*/ 	.short	0x0100
        /*02ba*/ 	.byte	0x04
	.zero		1


	//   ....[27]....
        /*02bc*/ 	.word	0x00000cd0
        /*02c0*/ 	.word	0x000000ff
        /*02c4*/ 	.word	0x000000e0
        /*02c8*/ 	.short	0x0100
        /*02ca*/ 	.byte	0x04
	.zero		1


	//   ....[28]....
        /*02cc*/ 	.word	0x00000ce0
        /*02d0*/ 	.word	0x000000ff
        /*02d4*/ 	.word	0x000000d8
        /*02d8*/ 	.short	0x0100
        /*02da*/ 	.byte	0x04
	.zero		1


	//   ....[29]....
        /*02dc*/ 	.word	0x00000cf0
        /*02e0*/ 	.word	0x000000ff
        /*02e4*/ 	.word	0x000000e8
        /*02e8*/ 	.short	0x0100
        /*02ea*/ 	.byte	0x04
	.zero		1


	//   ....[30]....
        /*02ec*/ 	.word	0x00001820
        /*02f0*/ 	.word	0x00000000
        /*02f4*/ 	.word	0x000000e0
        /*02f8*/ 	.short	0x010a
        /*02fa*/ 	.byte	0xff
	.zero		1


	//   ....[31]....
        /*02fc*/ 	.word	0x00001850
        /*0300*/ 	.word	0x00000000
        /*0304*/ 	.word	0x000000d0
        /*0308*/ 	.short	0x0101
        /*030a*/ 	.byte	0xff
	.zero		1


	//   ....[32]....
        /*030c*/ 	.word	0x00001920
        /*0310*/ 	.word	0x000000ff
        /*0314*/ 	.word	0x00000010
        /*0318*/ 	.short	0x010a
        /*031a*/ 	.byte	0x04
	.zero		1


	//   ....[33]....
        /*031c*/ 	.word	0x000019a0
        /*0320*/ 	.word	0x000000ff
        /*0324*/ 	.word	0x00000010
        /*0328*/ 	.short	0x010a
        /*032a*/ 	.byte	0x39
	.zero		1


	//   ....[34]....
        /*032c*/ 	.word	0x00001ae0
        /*0330*/ 	.word	0x000000ff
        /*0334*/ 	.word	0x00000010
        /*0338*/ 	.short	0x010a
        /*033a*/ 	.byte	0x04
	.zero		1


	//   ....[35]....
        /*033c*/ 	.word	0x00001ec0
        /*0340*/ 	.word	0x000000ff
        /*0344*/ 	.word	0x00000068
        /*0348*/ 	.short	0x0101
        /*034a*/ 	.byte	0x15
	.zero		1


	//   ....[36]....
        /*034c*/ 	.word	0x00001ee0
        /*0350*/ 	.word	0x000000ff
        /*0354*/ 	.word	0x00000010
        /*0358*/ 	.short	0x010a
        /*035a*/ 	.byte	0x04
	.zero		1


	//   ....[37]....
        /*035c*/ 	.word	0x00001f60
        /*0360*/ 	.word	0x000000ff
        /*0364*/ 	.word	0x00000010
        /*0368*/ 	.short	0x010a
        /*036a*/ 	.byte	0x39
	.zero		1


	//   ....[38]....
        /*036c*/ 	.word	0x000020a0
        /*0370*/ 	.word	0x000000ff
        /*0374*/ 	.word	0x00000010
        /*0378*/ 	.short	0x010a
        /*037a*/ 	.byte	0x04
	.zero		1


	//   ....[39]....
        /*037c*/ 	.word	0x00002490
        /*0380*/ 	.word	0x00000003
        /*0384*/ 	.word	0x00000070
        /*0388*/ 	.short	0x010a
        /*038a*/ 	.byte	0xff
	.zero		1


	//   ....[40]....
        /*038c*/ 	.word	0x000025e0
        /*0390*/ 	.word	0x00000000
        /*0394*/ 	.word	0x00000000
        /*0398*/ 	.short	0x0101
        /*039a*/ 	.byte	0xff
	.zero		1


	//   ....[41]....
        /*039c*/ 	.word	0x00002ba0
        /*03a0*/ 	.word	0x000000ff
        /*03a4*/ 	.word	0x00000000
        /*03a8*/ 	.short	0x010a
        /*03aa*/ 	.byte	0x04
	.zero		1


	//   ....[42]....
        /*03ac*/ 	.word	0x00002c40
        /*03b0*/ 	.word	0x00000000
        /*03b4*/ 	.word	0x00000000
        /*03b8*/ 	.short	0x010a
        /*03ba*/ 	.byte	0xff
	.zero		1


	//   ....[43]....
        /*03bc*/ 	.word	0x00002d60
        /*03c0*/ 	.word	0x00000002
        /*03c4*/ 	.word	0x000000d0
        /*03c8*/ 	.short	0x010a
        /*03ca*/ 	.byte	0xff
	.zero		1


	//   ....[44]....
        /*03cc*/ 	.word	0x00002dd0
        /*03d0*/ 	.word	0x00000002
        /*03d4*/ 	.word	0x00000000
        /*03d8*/ 	.short	0x0101
        /*03da*/ 	.byte	0xff
	.zero		1


	//   ....[45]....
        /*03dc*/ 	.word	0x00002df0
        /*03e0*/ 	.word	0x000000ff
        /*03e4*/ 	.word	0x00000080
        /*03e8*/ 	.short	0x010a
        /*03ea*/ 	.byte	0x04
	.zero		1


	//   ....[46]....
        /*03ec*/ 	.word	0x00002f10
        /*03f0*/ 	.word	0x00000002
        /*03f4*/ 	.word	0x00000070
        /*03f8*/ 	.short	0x010a
        /*03fa*/ 	.byte	0xff
	.zero		1


	//   ....[47]....
        /*03fc*/ 	.word	0x00003010
        /*0400*/ 	.word	0x00000002
        /*0404*/ 	.word	0x00000000
        /*0408*/ 	.short	0x0101
        /*040a*/ 	.byte	0xff
	.zero		1


	//   ....[48]....
        /*040c*/ 	.word	0x000030a0
        /*0410*/ 	.word	0x000000ff
        /*0414*/ 	.word	0x00000080
        /*0418*/ 	.short	0x0106
        /*041a*/ 	.byte	0x04
	.zero		1


	//   ....[49]....
        /*041c*/ 	.word	0x000030c0
        /*0420*/ 	.word	0x000000ff
        /*0424*/ 	.word	0x00000080
        /*0428*/ 	.short	0x010a
        /*042a*/ 	.byte	0x04
	.zero		1


	//   ....[50]....
        /*042c*/ 	.word	0x00003150
        /*0430*/ 	.word	0x000000ff
        /*0434*/ 	.word	0x00000080
        /*0438*/ 	.short	0x0106
        /*043a*/ 	.byte	0x07
	.zero		1


	//   ....[51]....
        /*043c*/ 	.word	0x00003190
        /*0440*/ 	.word	0x00000000
        /*0444*/ 	.word	0x00000080
        /*0448*/ 	.short	0x010a
        /*044a*/ 	.byte	0xff
	.zero		1


	//   ....[52]....
        /*044c*/ 	.word	0x000036b0
        /*0450*/ 	.word	0x00000000
        /*0454*/ 	.word	0x00000070
        /*0458*/ 	.short	0x010a
        /*045a*/ 	.byte	0xff
	.zero		1


	//   ....[53]....
        /*045c*/ 	.word	0x000037d0
        /*0460*/ 	.word	0x00000003
        /*0464*/ 	.word	0x00000000
        /*0468*/ 	.short	0x0101
        /*046a*/ 	.byte	0xff
	.zero		1


	//   ....[54]....
        /*046c*/ 	.word	0x000037e0
        /*0470*/ 	.word	0x000000ff
        /*0474*/ 	.word	0x00000000
        /*0478*/ 	.short	0x010a
        /*047a*/ 	.byte	0x04
	.zero		1


	//   ....[55]....
        /*047c*/ 	.word	0x00003830
        /*0480*/ 	.word	0x000000ff
        /*0484*/ 	.word	0x000000b0
        /*0488*/ 	.short	0x010a
        /*048a*/ 	.byte	0x05
	.zero		1


	//   ....[56]....
        /*048c*/ 	.word	0x00003940
        /*0490*/ 	.word	0x000000ff
        /*0494*/ 	.word	0x00000000
        /*0498*/ 	.short	0x010a
        /*049a*/ 	.byte	0x05
	.zero		1


	//   ....[57]....
        /*049c*/ 	.word	0x00003a90
        /*04a0*/ 	.word	0x000000ff
        /*04a4*/ 	.word	0x00000000
        /*04a8*/ 	.short	0x010a
        /*04aa*/ 	.byte	0x07
	.zero		1


	//   ....[58]....
        /*04ac*/ 	.word	0x000041d0
        /*04b0*/ 	.word	0x000000ff
        /*04b4*/ 	.word	0x00000000
        /*04b8*/ 	.short	0x010a
        /*04ba*/ 	.byte	0x04
	.zero		1


	//   ....[59]....
        /*04bc*/ 	.word	0x00004260
        /*04c0*/ 	.word	0x000000ff
        /*04c4*/ 	.word	0x00000000
        /*04c8*/ 	.short	0x010a
        /*04ca*/ 	.byte	0x05
	.zero		1


	//   ....[60]....
        /*04cc*/ 	.word	0x000042f0
        /*04d0*/ 	.word	0x000000ff
        /*04d4*/ 	.word	0x00000000
        /*04d8*/ 	.short	0x010a
        /*04da*/ 	.byte	0x05
	.zero		1


	//   ....[61]....
        /*04dc*/ 	.word	0x00004380
        /*04e0*/ 	.word	0x000000ff
        /*04e4*/ 	.word	0x00000000
        /*04e8*/ 	.short	0x010a
        /*04ea*/ 	.byte	0x04
	.zero		1


	//   ....[62]....
        /*04ec*/ 	.word	0x000048b0
        /*04f0*/ 	.word	0x00000008
        /*04f4*/ 	.word	0x00000070
        /*04f8*/ 	.short	0x010a
        /*04fa*/ 	.byte	0xff
	.zero		1


	//   ....[63]....
        /*04fc*/ 	.word	0x00004a20
        /*0500*/ 	.word	0x00000000
        /*0504*/ 	.word	0x00000000
        /*0508*/ 	.short	0x0101
        /*050a*/ 	.byte	0xff
	.zero		1


	//   ....[64]....
        /*050c*/ 	.word	0x00004f00
        /*0510*/ 	.word	0x000000ff
        /*0514*/ 	.word	0x00000068
        /*0518*/ 	.short	0x010a
        /*051a*/ 	.byte	0x15
	.zero		1


	//   ....[65]....
        /*051c*/ 	.word	0x00005090
        /*0520*/ 	.word	0x000000ff
        /*0524*/ 	.word	0x00000040
        /*0528*/ 	.short	0x010a
        /*052a*/ 	.byte	0x15
	.zero		1


	//   ....[66]....
        /*052c*/ 	.word	0x000051f0
        /*0530*/ 	.word	0x000000ff
        /*0534*/ 	.word	0x00000020
        /*0538*/ 	.short	0x010b
        /*053a*/ 	.byte	0x15
	.zero		1


	//   ....[67]....
        /*053c*/ 	.word	0x00005210
        /*0540*/ 	.word	0x000000ff
        /*0544*/ 	.word	0x00000000
        /*0548*/ 	.short	0x0101
        /*054a*/ 	.byte	0x04
	.zero		1


	//   ....[68]....
        /*054c*/ 	.word	0x00005220
        /*0550*/ 	.word	0x000000ff
        /*0554*/ 	.word	0x00000048
        /*0558*/ 	.short	0x010a
        /*055a*/ 	.byte	0x15
	.zero		1


	//   ....[69]....
        /*055c*/ 	.word	0x00005370
        /*0560*/ 	.word	0x000000ff
        /*0564*/ 	.word	0x00000028
        /*0568*/ 	.short	0x010b
        /*056a*/ 	.byte	0x15
	.zero		1


	//   ....[70]....
        /*056c*/ 	.word	0x00005390
        /*0570*/ 	.word	0x000000ff
        /*0574*/ 	.word	0x00000000
        /*0578*/ 	.short	0x0101
        /*057a*/ 	.byte	0x04
	.zero		1


	//   ....[71]....
        /*057c*/ 	.word	0x000053a0
        /*0580*/ 	.word	0x000000ff
        /*0584*/ 	.word	0x00000050
        /*0588*/ 	.short	0x010a
        /*058a*/ 	.byte	0x15
	.zero		1


	//   ....[72]....
        /*058c*/ 	.word	0x00005500
        /*0590*/ 	.word	0x000000ff
        /*0594*/ 	.word	0x00000030
        /*0598*/ 	.short	0x010b
        /*059a*/ 	.byte	0x15
	.zero		1


	//   ....[73]....
        /*059c*/ 	.word	0x00005520
        /*05a0*/ 	.word	0x000000ff
        /*05a4*/ 	.word	0x00000000
        /*05a8*/ 	.short	0x0101
        /*05aa*/ 	.byte	0x04
	.zero		1


	//   ....[74]....
        /*05ac*/ 	.word	0x00005530
        /*05b0*/ 	.word	0x000000ff
        /*05b4*/ 	.word	0x00000058
        /*05b8*/ 	.short	0x010a
        /*05ba*/ 	.byte	0x15
	.zero		1


	//   ....[75]....
        /*05bc*/ 	.word	0x00005730
        /*05c0*/ 	.word	0x000000ff
        /*05c4*/ 	.word	0x00000038
        /*05c8*/ 	.short	0x010b
        /*05ca*/ 	.byte	0x15
	.zero		1


	//   ....[76]....
        /*05cc*/ 	.word	0x00005740
        /*05d0*/ 	.word	0x000000ff
        /*05d4*/ 	.word	0x00000000
        /*05d8*/ 	.short	0x0101
        /*05da*/ 	.byte	0x2d
	.zero		1


	//   ....[77]....
        /*05dc*/ 	.word	0x00005770
        /*05e0*/ 	.word	0x000000ff
        /*05e4*/ 	.word	0x00000040
        /*05e8*/ 	.short	0x010a
        /*05ea*/ 	.byte	0x15
	.zero		1


	//   ....[78]....
        /*05ec*/ 	.word	0x00005790
        /*05f0*/ 	.word	0x000000ff
        /*05f4*/ 	.word	0x00000048
        /*05f8*/ 	.short	0x010a
        /*05fa*/ 	.byte	0x15
	.zero		1


	//   ....[79]....
        /*05fc*/ 	.word	0x000057b0
        /*0600*/ 	.word	0x000000ff
        /*0604*/ 	.word	0x00000050
        /*0608*/ 	.short	0x010a
        /*060a*/ 	.byte	0x15
	.zero		1


	//   ....[80]....
        /*060c*/ 	.word	0x000057f0
        /*0610*/ 	.word	0x00000000
        /*0614*/ 	.word	0x00000058
        /*0618*/ 	.short	0x010a
        /*061a*/ 	.byte	0xff
	.zero		1


	//   ....[81]....
        /*061c*/ 	.word	0x00005b50
        /*0620*/ 	.word	0x00000003
        /*0624*/ 	.word	0x00000070
        /*0628*/ 	.short	0x010a
        /*062a*/ 	.byte	0xff
	.zero		1


	//   ....[82]....
        /*062c*/ 	.word	0x00005cd0
        /*0630*/ 	.word	0x00000000
        /*0634*/ 	.word	0x00000000
        /*0638*/ 	.short	0x0101
        /*063a*/ 	.byte	0xff
	.zero		1


	//   ....[83]....
        /*063c*/ 	.word	0x00006860
        /*0640*/ 	.word	0x000000ff
        /*0644*/ 	.word	0x00000020
        /*0648*/ 	.short	0x010a
        /*064a*/ 	.byte	0x2b
	.zero		1


	//   ....[84]....
        /*064c*/ 	.word	0x000068a0
        /*0650*/ 	.word	0x0000001a
        /*0654*/ 	.word	0x00000090
        /*0658*/ 	.short	0x010a
        /*065a*/ 	.byte	0xff
	.zero		1


	//   ....[85]....
        /*065c*/ 	.word	0x00006a20
        /*0660*/ 	.word	0x000000ff
        /*0664*/ 	.word	0x00000020
        /*0668*/ 	.short	0x010a
        /*066a*/ 	.byte	0x2b
	.zero		1


	//   ....[86]....
        /*066c*/ 	.word	0x00006b20
        /*0670*/ 	.word	0x0000001a
        /*0674*/ 	.word	0x00000090
        /*0678*/ 	.short	0x010a
        /*067a*/ 	.byte	0xff
	.zero		1


	//   ....[87]....
        /*067c*/ 	.word	0x00007320
        /*0680*/ 	.word	0x00000000
        /*0684*/ 	.word	0x00000000
        /*0688*/ 	.short	0x0101
        /*068a*/ 	.byte	0xff
	.zero		1


	//   ....[88]....
        /*068c*/ 	.word	0x00007330
        /*0690*/ 	.word	0x00000002
        /*0694*/ 	.word	0x00000020
        /*0698*/ 	.short	0x010a
        /*069a*/ 	.byte	0xff
	.zero		1


	//   ....[89]....
        /*069c*/ 	.word	0x00007400
        /*06a0*/ 	.word	0x00000002
        /*06a4*/ 	.word	0x00000020
        /*06a8*/ 	.short	0x010a
        /*06aa*/ 	.byte	0xff
	.zero		1


	//   ....[90]....
        /*06ac*/ 	.word	0x00007c90
        /*06b0*/ 	.word	0x00000015
        /*06b4*/ 	.word	0x00000000
        /*06b8*/ 	.short	0x0101
        /*06ba*/ 	.byte	0xff
	.zero		1


	//   ....[91]....
        /*06bc*/ 	.word	0x00007cb0
        /*06c0*/ 	.word	0x00000000
        /*06c4*/ 	.word	0x00000020
        /*06c8*/ 	.short	0x010a
        /*06ca*/ 	.byte	0xff
	.zero		1


	//   ....[92]....
        /*06cc*/ 	.word	0x00007d70
        /*06d0*/ 	.word	0x00000000
        /*06d4*/ 	.word	0x00000020
        /*06d8*/ 	.short	0x010a
        /*06da*/ 	.byte	0xff
	.zero		1


	//   ....[93]....
        /*06dc*/ 	.word	0x00008600
        /*06e0*/ 	.word	0x00000015
        /*06e4*/ 	.word	0x00000000
        /*06e8*/ 	.short	0x0101
        /*06ea*/ 	.byte	0xff
	.zero		1


	//   ....[94]....
        /*06ec*/ 	.word	0x00008620
        /*06f0*/ 	.word	0x00000002
        /*06f4*/ 	.word	0x00000020
        /*06f8*/ 	.short	0x010a
        /*06fa*/ 	.byte	0xff
	.zero		1


	//   ....[95]....
        /*06fc*/ 	.word	0x000086e0
        /*0700*/ 	.word	0x00000002
        /*0704*/ 	.word	0x00000020
        /*0708*/ 	.short	0x010a
        /*070a*/ 	.byte	0xff
	.zero		1


	//   ....[96]....
        /*070c*/ 	.word	0x00008cb0
        /*0710*/ 	.word	0x000000ff
        /*0714*/ 	.word	0x00000000
        /*0718*/ 	.short	0x0101
        /*071a*/ 	.byte	0x04
	.zero		1


	//   ....[97]....
        /*071c*/ 	.word	0x00008fd0
        /*0720*/ 	.word	0x00000000
        /*0724*/ 	.word	0x00000000
        /*0728*/ 	.short	0x0101
        /*072a*/ 	.byte	0xff
	.zero		1


	//   ....[98]....
        /*072c*/ 	.word	0x00009260
        /*0730*/ 	.word	0x000000ff
        /*0734*/ 	.word	0x00000000
        /*0738*/ 	.short	0x0101
        /*073a*/ 	.byte	0x04
	.zero		1


	//   ....[99]....
        /*073c*/ 	.word	0x00009280
        /*0740*/ 	.word	0x00000000
        /*0744*/ 	.word	0x000000e0
        /*0748*/ 	.short	0x010a
        /*074a*/ 	.byte	0xff
	.zero		1


	//   ....[100]....
        /*074c*/ 	.word	0x000092e0
        /*0750*/ 	.word	0x00000000
        /*0754*/ 	.word	0x00000010
        /*0758*/ 	.short	0x010a
        /*075a*/ 	.byte	0xff
	.zero		1


	//   ....[101]....
        /*075c*/ 	.word	0x00009340
        /*0760*/ 	.word	0x00000000
        /*0764*/ 	.word	0x00000010
        /*0768*/ 	.short	0x010a
        /*076a*/ 	.byte	0xff
	.zero		1


	//   ....[102]....
        /*076c*/ 	.word	0x00009390
        /*0770*/ 	.word	0x00000003
        /*0774*/ 	.word	0x00000070
        /*0778*/ 	.short	0x010a
        /*077a*/ 	.byte	0xff
	.zero		1


	//   ....[103]....
        /*077c*/ 	.word	0x000093f0
        /*0780*/ 	.word	0x00000000
        /*0784*/ 	.word	0x00000000
        /*0788*/ 	.short	0x010a
        /*078a*/ 	.byte	0xff
	.zero		1


	//   ....[104]....
        /*078c*/ 	.word	0x00009440
        /*0790*/ 	.word	0x00000002
        /*0794*/ 	.word	0x000000d0
        /*0798*/ 	.short	0x010a
        /*079a*/ 	.byte	0xff
	.zero		1


	//   ....[105]....
        /*079c*/ 	.word	0x000094a0
        /*07a0*/ 	.word	0x00000002
        /*07a4*/ 	.word	0x00000080
        /*07a8*/ 	.short	0x010a
        /*07aa*/ 	.byte	0xff
	.zero		1


	//   ....[106]....
        /*07ac*/ 	.word	0x000094f0
        /*07b0*/ 	.word	0x00000002
        /*07b4*/ 	.word	0x00000070
        /*07b8*/ 	.short	0x010a
        /*07ba*/ 	.byte	0xff
	.zero		1


	//   ....[107]....
        /*07bc*/ 	.word	0x00009550
        /*07c0*/ 	.word	0x00000000
        /*07c4*/ 	.word	0x00000080
        /*07c8*/ 	.short	0x010a
        /*07ca*/ 	.byte	0xff
	.zero		1


	//   ....[108]....
        /*07cc*/ 	.word	0x000095a0
        /*07d0*/ 	.word	0x00000000
        /*07d4*/ 	.word	0x00000070
        /*07d8*/ 	.short	0x010a
        /*07da*/ 	.byte	0xff
	.zero		1


	//   ....[109]....
        /*07dc*/ 	.word	0x00009610
        /*07e0*/ 	.word	0x00000002
        /*07e4*/ 	.word	0x000000b0
        /*07e8*/ 	.short	0x010a
        /*07ea*/ 	.byte	0xff
	.zero		1


	//   ....[110]....
        /*07ec*/ 	.word	0x00009670
        /*07f0*/ 	.word	0x00000000
        /*07f4*/ 	.word	0x00000000
        /*07f8*/ 	.short	0x010a
        /*07fa*/ 	.byte	0xff
	.zero		1


	//   ....[111]....
        /*07fc*/ 	.word	0x000096d0
        /*0800*/ 	.word	0x00000000
        /*0804*/ 	.word	0x00000000
        /*0808*/ 	.short	0x010a
        /*080a*/ 	.byte	0xff
	.zero		1


	//   ....[112]....
        /*080c*/ 	.word	0x00009730
        /*0810*/ 	.word	0x00000000
        /*0814*/ 	.word	0x00000000
        /*0818*/ 	.short	0x010a
        /*081a*/ 	.byte	0xff
	.zero		1


	//   ....[113]....
        /*081c*/ 	.word	0x00009790
        /*0820*/ 	.word	0x00000000
        /*0824*/ 	.word	0x00000000
        /*0828*/ 	.short	0x010a
        /*082a*/ 	.byte	0xff
	.zero		1


	//   ....[114]....
        /*082c*/ 	.word	0x000097f0
        /*0830*/ 	.word	0x00000000
        /*0834*/ 	.word	0x00000000
        /*0838*/ 	.short	0x010a
        /*083a*/ 	.byte	0xff
	.zero		1


	//   ....[115]....
        /*083c*/ 	.word	0x00009840
        /*0840*/ 	.word	0x00000008
        /*0844*/ 	.word	0x00000070
        /*0848*/ 	.short	0x010a
        /*084a*/ 	.byte	0xff
	.zero		1


	//   ....[116]....
        /*084c*/ 	.word	0x000098a0
        /*0850*/ 	.word	0x00000000
        /*0854*/ 	.word	0x00000068
        /*0858*/ 	.short	0x010a
        /*085a*/ 	.byte	0xff
	.zero		1


	//   ....[117]....
        /*085c*/ 	.word	0x00009900
        /*0860*/ 	.word	0x00000000
        /*0864*/ 	.word	0x00000040
        /*0868*/ 	.short	0x010a
        /*086a*/ 	.byte	0xff
	.zero		1


	//   ....[118]....
        /*086c*/ 	.word	0x00009960
        /*0870*/ 	.word	0x00000000
        /*0874*/ 	.word	0x00000048
        /*0878*/ 	.short	0x010a
        /*087a*/ 	.byte	0xff
	.zero		1


	//   ....[119]....
        /*087c*/ 	.word	0x000099c0
        /*0880*/ 	.word	0x00000000
        /*0884*/ 	.word	0x00000050
        /*0888*/ 	.short	0x010a
        /*088a*/ 	.byte	0xff
	.zero		1


	//   ....[120]....
        /*088c*/ 	.word	0x00009a20
        /*0890*/ 	.word	0x00000000
        /*0894*/ 	.word	0x00000058
        /*0898*/ 	.short	0x010a
        /*089a*/ 	.byte	0xff
	.zero		1


	//   ....[121]....
        /*089c*/ 	.word	0x00009a80
        /*08a0*/ 	.word	0x00000000
        /*08a4*/ 	.word	0x00000040
        /*08a8*/ 	.short	0x010a
        /*08aa*/ 	.byte	0xff
	.zero		1


	//   ....[122]....
        /*08ac*/ 	.word	0x00009ae0
        /*08b0*/ 	.word	0x00000000
        /*08b4*/ 	.word	0x00000048
        /*08b8*/ 	.short	0x010a
        /*08ba*/ 	.byte	0xff
	.zero		1


	//   ....[123]....
        /*08bc*/ 	.word	0x00009b40
        /*08c0*/ 	.word	0x00000000
        /*08c4*/ 	.word	0x00000050
        /*08c8*/ 	.short	0x010a
        /*08ca*/ 	.byte	0xff
	.zero		1


	//   ....[124]....
        /*08cc*/ 	.word	0x00009b90
        /*08d0*/ 	.word	0x00000003
        /*08d4*/ 	.word	0x00000070
        /*08d8*/ 	.short	0x010a
        /*08da*/ 	.byte	0xff
	.zero		1


	//   ....[125]....
        /*08dc*/ 	.word	0x00009bf0
        /*08e0*/ 	.word	0x00000000
        /*08e4*/ 	.word	0x00000020
        /*08e8*/ 	.short	0x010a
        /*08ea*/ 	.byte	0xff
	.zero		1


	//   ....[126]....
        /*08ec*/ 	.word	0x00009c40
        /*08f0*/ 	.word	0x0000001a
        /*08f4*/ 	.word	0x00000090
        /*08f8*/ 	.short	0x010a
        /*08fa*/ 	.byte	0xff
	.zero		1


	//   ....[127]....
        /*08fc*/ 	.word	0x00009c90
        /*0900*/ 	.word	0x00000002
        /*0904*/ 	.word	0x00000020
        /*0908*/ 	.short	0x010a
        /*090a*/ 	.byte	0xff
	.zero		1


	//   ....[128]....
        /*090c*/ 	.word	0x00009ce0
        /*0910*/ 	.word	0x00000000
        /*0914*/ 	.word	0x00000020
        /*0918*/ 	.short	0x010a
        /*091a*/ 	.byte	0xff
	.zero		1


	//   ....[129]....
        /*091c*/ 	.word	0x00009d30
        /*0920*/ 	.word	0x00000002
        /*0924*/ 	.word	0x00000020
        /*0928*/ 	.short	0x010a
        /*092a*/ 	.byte	0xff
	.zero		1


	//----- nvinfo : EIATTR_NUM_MBARRIERS
	.align		4
.L_47:
        /*092c*/ 	.byte	0x03, 0x38
        /*092e*/ 	.short	0x001e


	//----- nvinfo : EIATTR_EXIT_INSTR_OFFSETS
	.align		4
        /*0930*/ 	.byte	0x04, 0x1c
        /*0932*/ 	.short	(.L_49 - .L_48)


	//   ....[0]....
.L_48:
        /*0934*/ 	.word	0x00002c70


	//   ....[1]....
        /*0938*/ 	.word	0x00003160


	//   ....[2]....
        /*093c*/ 	.word	0x000031c0


	//   ....[3]....
        /*0940*/ 	.word	0x000045f0


	//   ....[4]....
        /*0944*/ 	.word	0x00005820


	//   ....[5]....
        /*0948*/ 	.word	0x00005860


	//   ....[6]....
        /*094c*/ 	.word	0x00009150


	//   ....[7]....
        /*0950*/ 	.word	0x000091d0


	//   ....[8]....
        /*0954*/ 	.word	0x00009200


	//   ....[9]....
        /*0958*/ 	.word	0x00009270


	//----- nvinfo : EIATTR_MAX_THREADS
	.align		4
.L_49:
        /*095c*/ 	.byte	0x04, 0x05
        /*095e*/ 	.short	(.L_51 - .L_50)
.L_50:
        /*0960*/ 	.word	0x00000100
        /*0964*/ 	.word	0x00000001
        /*0968*/ 	.word	0x00000001


	//----- nvinfo : EIATTR_CRS_STACK_SIZE
	.align		4
.L_51:
        /*096c*/ 	.byte	0x04, 0x1e
        /*096e*/ 	.short	(.L_53 - .L_52)
.L_52:
        /*0970*/ 	.word	0x00000000


	//----- nvinfo : EIATTR_CBANK_PARAM_SIZE
	.align		4
.L_53:
        /*0974*/ 	.byte	0x03, 0x19
        /*0976*/ 	.short	0x0800


	//----- nvinfo : EIATTR_PARAM_CBANK
	.align		4
        /*0978*/ 	.byte	0x04, 0x0a
        /*097a*/ 	.short	(.L_55 - .L_54)
	.align		4
.L_54:
        /*097c*/ 	.word	index@(.nv.constant0._ZN7cutlass13device_kernelINS_4gemm6kernel13GemmUniversalIN4cute5tupleIJiiiiEEENS1_10collective13CollectiveMmaINS1_35MainloopSm100TmaUmmaWarpSpecializedILi2ELi2ELi4ENS5_IJNS4_1CILi2EEENSA_ILi1EEESC_EEEEENS5_IJNSA_ILi64EEENSA_ILi128EEESG_EEENS_10tfloat32_tENS5_IJlSC_lEEESI_SJ_NS4_8TiledMMAINS4_8MMA_AtomIJNS4_17SM100_MMA_TF32_SSISI_SI_fLi64ELi128ELNS4_4UMMA5MajorE0ELSO_0ELNSN_7ScaleInE0ELSP_0EEEEEENS4_6LayoutINS5_IJSC_SC_SC_EEENS5_IJNSA_ILi0EEESU_SU_EEEEENS5_IJNS4_10UnderscoreESX_SX_EEEEENS4_13SM90_TMA_LOADENS4_14ComposedLayoutINS4_7SwizzleILi3ELi4ELi3EEENS4_18smem_ptr_flag_bitsILi32EEENSS_INS5_IJNSA_ILi8EEENSA_ILi32EEEEEENS5_IJS17_SC_EEEEEEEvNS4_8identityENS4_23SM90_TMA_LOAD_MULTICASTES1B_vS1C_EENS_8epilogue10collective18CollectiveEpilogueINS1F_23Sm100TmaWarpSpecializedILi4ELi2ELi16ELb1ELb0EEEJSH_NS5_IJNSS_ISF_SC_EENSS_IS17_SC_EEEEESI_SJ_SI_SJ_NS1F_6fusion15FusionCallbacksIS1J_NS1N_17LinearCombinationISI_fSI_fLNS_15FloatRoundStyleE2EEESH_S1M_JEEENS4_5SM1004TMEM4LOAD26SM100_TMEM_LOAD_16dp128b8xES10_S1B_NS4_17SM75_U32x4_LDSM_NENS4_14SM90_TMA_STOREES1B_NS4_17SM90_U32x4_STSM_NENS4_39AutoVectorizingCopyWithAssumedAlignmentILi128EEEEEEvvEEEEvNT_6ParamsE)
        /*0980*/ 	.short	0x0380
        /*0982*/ 	.short	0x0800


	//----- nvinfo : EIATTR_SW_WAR
	.align		4
.L_55:
        /*0984*/ 	.byte	0x04, 0x36
        /*0986*/ 	.short	(.L_57 - .L_56)
.L_56:
        /*0988*/ 	.word	0x00000008
.L_57:


//--------------------- .nv.callgraph             --------------------------
	.section	.nv.callgraph,"",@"SHT_CUDA_CALLGRAPH"
	.align	4
	.sectionentsize	8
	.align		4
        /*0000*/ 	.word	0x00000000
	.align		4
        /*0004*/ 	.word	0xffffffff
	.align		4
        /*0008*/ 	.word	index@(_ZN7cutlass13device_kernelINS_4gemm6kernel13GemmUniversalIN4cute5tupleIJiiiiEEENS1_10collective13CollectiveMmaINS1_35MainloopSm100TmaUmmaWarpSpecializedILi2ELi2ELi4ENS5_IJNS4_1CILi2EEENSA_ILi1EEESC_EEEEENS5_IJNSA_ILi64EEENSA_ILi128EEESG_EEENS_10tfloat32_tENS5_IJlSC_lEEESI_SJ_NS4_8TiledMMAINS4_8MMA_AtomIJNS4_17SM100_MMA_TF32_SSISI_SI_fLi64ELi128ELNS4_4UMMA5MajorE0ELSO_0ELNSN_7ScaleInE0ELSP_0EEEEEENS4_6LayoutINS5_IJSC_SC_SC_EEENS5_IJNSA_ILi0EEESU_SU_EEEEENS5_IJNS4_10UnderscoreESX_SX_EEEEENS4_13SM90_TMA_LOADENS4_14ComposedLayoutINS4_7SwizzleILi3ELi4ELi3EEENS4_18smem_ptr_flag_bitsILi32EEENSS_INS5_IJNSA_ILi8EEENSA_ILi32EEEEEENS5_IJS17_SC_EEEEEEEvNS4_8identityENS4_23SM90_TMA_LOAD_MULTICASTES1B_vS1C_EENS_8epilogue10collective18CollectiveEpilogueINS1F_23Sm100TmaWarpSpecializedILi4ELi2ELi16ELb1ELb0EEEJSH_NS5_IJNSS_ISF_SC_EENSS_IS17_SC_EEEEESI_SJ_SI_SJ_NS1F_6fusion15FusionCallbacksIS1J_NS1N_17LinearCombinationISI_fSI_fLNS_15FloatRoundStyleE2EEESH_S1M_JEEENS4_5SM1004TMEM4LOAD26SM100_TMEM_LOAD_16dp128b8xES10_S1B_NS4_17SM75_U32x4_LDSM_NENS4_14SM90_TMA_STOREES1B_NS4_17SM90_U32x4_STSM_NENS4_39AutoVectorizingCopyWithAssumedAlignmentILi128EEEEEEvvEEEEvNT_6ParamsE)
	.align		4
        /*000c*/ 	.word	index@(__assertfail)
	.align		4
        /*0010*/ 	.word	0x00000000
	.align		4
        /*0014*/ 	.word	0xfffffffe
	.align		4
        /*0018*/ 	.word	0x00000000
	.align		4
        /*001c*/ 	.word	0xfffffffd
	.align		4
        /*0020*/ 	.word	0x00000000
	.align		4
        /*0024*/ 	.word	0xfffffffc


//--------------------- .nv.constant4             --------------------------
	.section	.nv.constant4,"a",@progbits
	.align	8
	.align		8
.nv.constant4:
        /*0000*/ 	.dword	__assertfail
	.align		8
        /*0008*/ 	.dword	__unnamed_1
	.align		8
        /*0010*/ 	.dword	__unnamed_2
	.align		8
        /*0018*/ 	.dword	_ZN39_INTERNAL_efb491df_4_k_cu_b05a6af6_99574cuda3std3__45__cpo5beginE
	.align		8
        /*0020*/ 	.dword	_ZN39_INTERNAL_efb491df_4_k_cu_b05a6af6_99574cuda3std3__45__cpo3endE
	.align		8
        /*0028*/ 	.dword	_ZN39_INTERNAL_efb491df_4_k_cu_b05a6af6_99574cuda3std3__45__cpo6cbeginE
	.align		8
        /*0030*/ 	.dword	_ZN39_INTERNAL_efb491df_4_k_cu_b05a6af6_99574cuda3std3__45__cpo4cendE
	.align		8
        /*0038*/ 	.dword	_ZN39_INTERNAL_efb491df_4_k_cu_b05a6af6_99574cuda3std3__441_GLOBAL__N__efb491df_4_k_cu_b05a6af6_99576ignoreE
	.align		8
        /*0040*/ 	.dword	_ZN39_INTERNAL_efb491df_4_k_cu_b05a6af6_99574cuda3std3__419piecewise_constructE
	.align		8
        /*0048*/ 	.dword	_ZN39_INTERNAL_efb491df_4_k_cu_b05a6af6_99574cuda3std3__48in_placeE
	.align		8
        /*0050*/ 	.dword	_ZN39_INTERNAL_efb491df_4_k_cu_b05a6af6_99574cuda3std6ranges3__45__cpo4swapE
	.align		8
        /*0058*/ 	.dword	_ZN39_INTERNAL_efb491df_4_k_cu_b05a6af6_99574cuda3std6ranges3__45__cpo9iter_moveE
	.align		8
        /*0060*/ 	.dword	_ZN39_INTERNAL_efb491df_4_k_cu_b05a6af6_99574cute7productE
	.align		8
        /*0068*/ 	.dword	_ZN39_INTERNAL_efb491df_4_k_cu_b05a6af6_99574cute1_E
	.align		8
        /*0070*/ 	.dword	$str$25
	.align		8
        /*0078*/ 	.dword	$str$26
	.align		8
        /*0080*/ 	.dword	$str$27
	.align		8
        /*0088*/ 	.dword	$str$28


//--------------------- .text._ZN7cutlass13device_kernelINS_4gemm6kernel13GemmUniversalIN4cute5tupleIJiiiiEEENS1_10collective13CollectiveMmaINS1_35MainloopSm100TmaUmmaWarpSpecializedILi2ELi2ELi4ENS5_IJNS4_1CILi2EEENSA_ILi1EEESC_EEEEENS5_IJNSA_ILi64EEENSA_ILi128EEESG_EEENS_10tfloat32_tENS5_IJlSC_lEEESI_SJ_NS4_8TiledMMAINS4_8MMA_AtomIJNS4_17SM100_MMA_TF32_SSISI_SI_fLi64ELi128ELNS4_4UMMA5MajorE0ELSO_0ELNSN_7ScaleInE0ELSP_0EEEEEENS4_6LayoutINS5_IJSC_SC_SC_EEENS5_IJNSA_ILi0EEESU_SU_EEEEENS5_IJNS4_10UnderscoreESX_SX_EEEEENS4_13SM90_TMA_LOADENS4_14ComposedLayoutINS4_7SwizzleILi3ELi4ELi3EEENS4_18smem_ptr_flag_bitsILi32EEENSS_INS5_IJNSA_ILi8EEENSA_ILi32EEEEEENS5_IJS17_SC_EEEEEEEvNS4_8identityENS4_23SM90_TMA_LOAD_MULTICASTES1B_vS1C_EENS_8epilogue10collective18CollectiveEpilogueINS1F_23Sm100TmaWarpSpecializedILi4ELi2ELi16ELb1ELb0EEEJSH_NS5_IJNSS_ISF_SC_EENSS_IS17_SC_EEEEESI_SJ_SI_SJ_NS1F_6fusion15FusionCallbacksIS1J_NS1N_17LinearCombinationISI_fSI_fLNS_15FloatRoundStyleE2EEESH_S1M_JEEENS4_5SM1004TMEM4LOAD26SM100_TMEM_LOAD_16dp128b8xES10_S1B_NS4_17SM75_U32x4_LDSM_NENS4_14SM90_TMA_STOREES1B_NS4_17SM90_U32x4_STSM_NENS4_39AutoVectorizingCopyWithAssumedAlignmentILi128EEEEEEvvEEEEvNT_6ParamsE --------------------------
	.section	.text._ZN7cutlass13device_kernelINS_4gemm6kernel13GemmUniversalIN4cute5tupleIJiiiiEEENS1_10collective13CollectiveMmaINS1_35MainloopSm100TmaUmmaWarpSpecializedILi2ELi2ELi4ENS5_IJNS4_1CILi2EEENSA_ILi1EEESC_EEEEENS5_IJNSA_ILi64EEENSA_ILi128EEESG_EEENS_10tfloat32_tENS5_IJlSC_lEEESI_SJ_NS4_8TiledMMAINS4_8MMA_AtomIJNS4_17SM100_MMA_TF32_SSISI_SI_fLi64ELi128ELNS4_4UMMA5MajorE0ELSO_0ELNSN_7ScaleInE0ELSP_0EEEEEENS4_6LayoutINS5_IJSC_SC_SC_EEENS5_IJNSA_ILi0EEESU_SU_EEEEENS5_IJNS4_10UnderscoreESX_SX_EEEEENS4_13SM90_TMA_LOADENS4_14ComposedLayoutINS4_7SwizzleILi3ELi4ELi3EEENS4_18smem_ptr_flag_bitsILi32EEENSS_INS5_IJNSA_ILi8EEENSA_ILi32EEEEEENS5_IJS17_SC_EEEEEEEvNS4_8identityENS4_23SM90_TMA_LOAD_MULTICASTES1B_vS1C_EENS_8epilogue10collective18CollectiveEpilogueINS1F_23Sm100TmaWarpSpecializedILi4ELi2ELi16ELb1ELb0EEEJSH_NS5_IJNSS_ISF_SC_EENSS_IS17_SC_EEEEESI_SJ_SI_SJ_NS1F_6fusion15FusionCallbacksIS1J_NS1N_17LinearCombinationISI_fSI_fLNS_15FloatRoundStyleE2EEESH_S1M_JEEENS4_5SM1004TMEM4LOAD26SM100_TMEM_LOAD_16dp128b8xES10_S1B_NS4_17SM75_U32x4_LDSM_NENS4_14SM90_TMA_STOREES1B_NS4_17SM90_U32x4_STSM_NENS4_39AutoVectorizingCopyWithAssumedAlignmentILi128EEEEEEvvEEEEvNT_6ParamsE,"ax",@progbits
	.align	128
.text._ZN7cutlass13device_kernelINS_4gemm6kernel13GemmUniversalIN4cute5tupleIJiiiiEEENS1_10collective13CollectiveMmaINS1_35MainloopSm100TmaUmmaWarpSpecializedILi2ELi2ELi4ENS5_IJNS4_1CILi2EEENSA_ILi1EEESC_EEEEENS5_IJNSA_ILi64EEENSA_ILi128EEESG_EEENS_10tfloat32_tENS5_IJlSC_lEEESI_SJ_NS4_8TiledMMAINS4_8MMA_AtomIJNS4_17SM100_MMA_TF32_SSISI_SI_fLi64ELi128ELNS4_4UMMA5MajorE0ELSO_0ELNSN_7ScaleInE0ELSP_0EEEEEENS4_6LayoutINS5_IJSC_SC_SC_EEENS5_IJNSA_ILi0EEESU_SU_EEEEENS5_IJNS4_10UnderscoreESX_SX_EEEEENS4_13SM90_TMA_LOADENS4_14ComposedLayoutINS4_7SwizzleILi3ELi4ELi3EEENS4_18smem_ptr_flag_bitsILi32EEENSS_INS5_IJNSA_ILi8EEENSA_ILi32EEEEEENS5_IJS17_SC_EEEEEEEvNS4_8identityENS4_23SM90_TMA_LOAD_MULTICASTES1B_vS1C_EENS_8epilogue10collective18CollectiveEpilogueINS1F_23Sm100TmaWarpSpecializedILi4ELi2ELi16ELb1ELb0EEEJSH_NS5_IJNSS_ISF_SC_EENSS_IS17_SC_EEEEESI_SJ_SI_SJ_NS1F_6fusion15FusionCallbacksIS1J_NS1N_17LinearCombinationISI_fSI_fLNS_15FloatRoundStyleE2EEESH_S1M_JEEENS4_5SM1004TMEM4LOAD26SM100_TMEM_LOAD_16dp128b8xES10_S1B_NS4_17SM75_U32x4_LDSM_NENS4_14SM90_TMA_STOREES1B_NS4_17SM90_U32x4_STSM_NENS4_39AutoVectorizingCopyWithAssumedAlignmentILi128EEEEEEvvEEEEvNT_6ParamsE:
        .type           _ZN7cutlass13device_kernelINS_4gemm6kernel13GemmUniversalIN4cute5tupleIJiiiiEEENS1_10collective13CollectiveMmaINS1_35MainloopSm100TmaUmmaWarpSpecializedILi2ELi2ELi4ENS5_IJNS4_1CILi2EEENSA_ILi1EEESC_EEEEENS5_IJNSA_ILi64EEENSA_ILi128EEESG_EEENS_10tfloat32_tENS5_IJlSC_lEEESI_SJ_NS4_8TiledMMAINS4_8MMA_AtomIJNS4_17SM100_MMA_TF32_SSISI_SI_fLi64ELi128ELNS4_4UMMA5MajorE0ELSO_0ELNSN_7ScaleInE0ELSP_0EEEEEENS4_6LayoutINS5_IJSC_SC_SC_EEENS5_IJNSA_ILi0EEESU_SU_EEEEENS5_IJNS4_10UnderscoreESX_SX_EEEEENS4_13SM90_TMA_LOADENS4_14ComposedLayoutINS4_7SwizzleILi3ELi4ELi3EEENS4_18smem_ptr_flag_bitsILi32EEENSS_INS5_IJNSA_ILi8EEENSA_ILi32EEEEEENS5_IJS17_SC_EEEEEEEvNS4_8identityENS4_23SM90_TMA_LOAD_MULTICASTES1B_vS1C_EENS_8epilogue10collective18CollectiveEpilogueINS1F_23Sm100TmaWarpSpecializedILi4ELi2ELi16ELb1ELb0EEEJSH_NS5_IJNSS_ISF_SC_EENSS_IS17_SC_EEEEESI_SJ_SI_SJ_NS1F_6fusion15FusionCallbacksIS1J_NS1N_17LinearCombinationISI_fSI_fLNS_15FloatRoundStyleE2EEESH_S1M_JEEENS4_5SM1004TMEM4LOAD26SM100_TMEM_LOAD_16dp128b8xES10_S1B_NS4_17SM75_U32x4_LDSM_NENS4_14SM90_TMA_STOREES1B_NS4_17SM90_U32x4_STSM_NENS4_39AutoVectorizingCopyWithAssumedAlignmentILi128EEEEEEvvEEEEvNT_6ParamsE,@function
        .size           _ZN7cutlass13device_kernelINS_4gemm6kernel13GemmUniversalIN4cute5tupleIJiiiiEEENS1_10collective13CollectiveMmaINS1_35MainloopSm100TmaUmmaWarpSpecializedILi2ELi2ELi4ENS5_IJNS4_1CILi2EEENSA_ILi1EEESC_EEEEENS5_IJNSA_ILi64EEENSA_ILi128EEESG_EEENS_10tfloat32_tENS5_IJlSC_lEEESI_SJ_NS4_8TiledMMAINS4_8MMA_AtomIJNS4_17SM100_MMA_TF32_SSISI_SI_fLi64ELi128ELNS4_4UMMA5MajorE0ELSO_0ELNSN_7ScaleInE0ELSP_0EEEEEENS4_6LayoutINS5_IJSC_SC_SC_EEENS5_IJNSA_ILi0EEESU_SU_EEEEENS5_IJNS4_10UnderscoreESX_SX_EEEEENS4_13SM90_TMA_LOADENS4_14ComposedLayoutINS4_7SwizzleILi3ELi4ELi3EEENS4_18smem_ptr_flag_bitsILi32EEENSS_INS5_IJNSA_ILi8EEENSA_ILi32EEEEEENS5_IJS17_SC_EEEEEEEvNS4_8identityENS4_23SM90_TMA_LOAD_MULTICASTES1B_vS1C_EENS_8epilogue10collective18CollectiveEpilogueINS1F_23Sm100TmaWarpSpecializedILi4ELi2ELi16ELb1ELb0EEEJSH_NS5_IJNSS_ISF_SC_EENSS_IS17_SC_EEEEESI_SJ_SI_SJ_NS1F_6fusion15FusionCallbacksIS1J_NS1N_17LinearCombinationISI_fSI_fLNS_15FloatRoundStyleE2EEESH_S1M_JEEENS4_5SM1004TMEM4LOAD26SM100_TMEM_LOAD_16dp128b8xES10_S1B_NS4_17SM75_U32x4_LDSM_NENS4_14SM90_TMA_STOREES1B_NS4_17SM90_U32x4_STSM_NENS4_39AutoVectorizingCopyWithAssumedAlignmentILi128EEEEEEvvEEEEvNT_6ParamsE,(.L_x_181 - _ZN7cutlass13device_kernelINS_4gemm6kernel13GemmUniversalIN4cute5tupleIJiiiiEEENS1_10collective13CollectiveMmaINS1_35MainloopSm100TmaUmmaWarpSpecializedILi2ELi2ELi4ENS5_IJNS4_1CILi2EEENSA_ILi1EEESC_EEEEENS5_IJNSA_ILi64EEENSA_ILi128EEESG_EEENS_10tfloat32_tENS5_IJlSC_lEEESI_SJ_NS4_8TiledMMAINS4_8MMA_AtomIJNS4_17SM100_MMA_TF32_SSISI_SI_fLi64ELi128ELNS4_4UMMA5MajorE0ELSO_0ELNSN_7ScaleInE0ELSP_0EEEEEENS4_6LayoutINS5_IJSC_SC_SC_EEENS5_IJNSA_ILi0EEESU_SU_EEEEENS5_IJNS4_10UnderscoreESX_SX_EEEEENS4_13SM90_TMA_LOADENS4_14ComposedLayoutINS4_7SwizzleILi3ELi4ELi3EEENS4_18smem_ptr_flag_bitsILi32EEENSS_INS5_IJNSA_ILi8EEENSA_ILi32EEEEEENS5_IJS17_SC_EEEEEEEvNS4_8identityENS4_23SM90_TMA_LOAD_MULTICASTES1B_vS1C_EENS_8epilogue10collective18CollectiveEpilogueINS1F_23Sm100TmaWarpSpecializedILi4ELi2ELi16ELb1ELb0EEEJSH_NS5_IJNSS_ISF_SC_EENSS_IS17_SC_EEEEESI_SJ_SI_SJ_NS1F_6fusion15FusionCallbacksIS1J_NS1N_17LinearCombinationISI_fSI_fLNS_15FloatRoundStyleE2EEESH_S1M_JEEENS4_5SM1004TMEM4LOAD26SM100_TMEM_LOAD_16dp128b8xES10_S1B_NS4_17SM75_U32x4_LDSM_NENS4_14SM90_TMA_STOREES1B_NS4_17SM90_U32x4_STSM_NENS4_39AutoVectorizingCopyWithAssumedAlignmentILi128EEEEEEvvEEEEvNT_6ParamsE)
        .other          _ZN7cutlass13device_kernelINS_4gemm6kernel13GemmUniversalIN4cute5tupleIJiiiiEEENS1_10collective13CollectiveMmaINS1_35MainloopSm100TmaUmmaWarpSpecializedILi2ELi2ELi4ENS5_IJNS4_1CILi2EEENSA_ILi1EEESC_EEEEENS5_IJNSA_ILi64EEENSA_ILi128EEESG_EEENS_10tfloat32_tENS5_IJlSC_lEEESI_SJ_NS4_8TiledMMAINS4_8MMA_AtomIJNS4_17SM100_MMA_TF32_SSISI_SI_fLi64ELi128ELNS4_4UMMA5MajorE0ELSO_0ELNSN_7ScaleInE0ELSP_0EEEEEENS4_6LayoutINS5_IJSC_SC_SC_EEENS5_IJNSA_ILi0EEESU_SU_EEEEENS5_IJNS4_10UnderscoreESX_SX_EEEEENS4_13SM90_TMA_LOADENS4_14ComposedLayoutINS4_7SwizzleILi3ELi4ELi3EEENS4_18smem_ptr_flag_bitsILi32EEENSS_INS5_IJNSA_ILi8EEENSA_ILi32EEEEEENS5_IJS17_SC_EEEEEEEvNS4_8identityENS4_23SM90_TMA_LOAD_MULTICASTES1B_vS1C_EENS_8epilogue10collective18CollectiveEpilogueINS1F_23Sm100TmaWarpSpecializedILi4ELi2ELi16ELb1ELb0EEEJSH_NS5_IJNSS_ISF_SC_EENSS_IS17_SC_EEEEESI_SJ_SI_SJ_NS1F_6fusion15FusionCallbacksIS1J_NS1N_17LinearCombinationISI_fSI_fLNS_15FloatRoundStyleE2EEESH_S1M_JEEENS4_5SM1004TMEM4LOAD26SM100_TMEM_LOAD_16dp128b8xES10_S1B_NS4_17SM75_U32x4_LDSM_NENS4_14SM90_TMA_STOREES1B_NS4_17SM90_U32x4_STSM_NENS4_39AutoVectorizingCopyWithAssumedAlignmentILi128EEEEEEvvEEEEvNT_6ParamsE,@"STO_CUDA_ENTRY STV_DEFAULT"
_ZN7cutlass13device_kernelINS_4gemm6kernel13GemmUniversalIN4cute5tupleIJiiiiEEENS1_10collective13CollectiveMmaINS1_35MainloopSm100TmaUmmaWarpSpecializedILi2ELi2ELi4ENS5_IJNS4_1CILi2EEENSA_ILi1EEESC_EEEEENS5_IJNSA_ILi64EEENSA_ILi128EEESG_EEENS_10tfloat32_tENS5_IJlSC_lEEESI_SJ_NS4_8TiledMMAINS4_8MMA_AtomIJNS4_17SM100_MMA_TF32_SSISI_SI_fLi64ELi128ELNS4_4UMMA5MajorE0ELSO_0ELNSN_7ScaleInE0ELSP_0EEEEEENS4_6LayoutINS5_IJSC_SC_SC_EEENS5_IJNSA_ILi0EEESU_SU_EEEEENS5_IJNS4_10UnderscoreESX_SX_EEEEENS4_13SM90_TMA_LOADENS4_14ComposedLayoutINS4_7SwizzleILi3ELi4ELi3EEENS4_18smem_ptr_flag_bitsILi32EEENSS_INS5_IJNSA_ILi8EEENSA_ILi32EEEEEENS5_IJS17_SC_EEEEEEEvNS4_8identityENS4_23SM90_TMA_LOAD_MULTICASTES1B_vS1C_EENS_8epilogue10collective18CollectiveEpilogueINS1F_23Sm100TmaWarpSpecializedILi4ELi2ELi16ELb1ELb0EEEJSH_NS5_IJNSS_ISF_SC_EENSS_IS17_SC_EEEEESI_SJ_SI_SJ_NS1F_6fusion15FusionCallbacksIS1J_NS1N_17LinearCombinationISI_fSI_fLNS_15FloatRoundStyleE2EEESH_S1M_JEEENS4_5SM1004TMEM4LOAD26SM100_TMEM_LOAD_16dp128b8xES10_S1B_NS4_17SM75_U32x4_LDSM_NENS4_14SM90_TMA_STOREES1B_NS4_17SM90_U32x4_STSM_NENS4_39AutoVectorizingCopyWithAssumedAlignmentILi128EEEEEEvvEEEEvNT_6ParamsE:
[----:B------:R-:W1:Y:S01]  /*0000*/  LDC R1, c[0x0][0x37c] ;  /* 0x0000df00ff017b82 */ /* 0x000e620000000800 */
[----:B------:R-:W2:Y:S01]  /*0010*/  S2R R65, SR_TID.X ;  /* 0x0000000000417919 */ /* 0x000ea20000002100 */
[----:B------:R-:W3:Y:S01]  /*0020*/  LDCU.64 UR8, c[0x0][0x890] ;  /* 0x00011200ff0877ac */ /* 0x000ee20008000a00 */
[----:B------:R-:W-:Y:S02]  /*0030*/  PRMT R53, RZ, 0x7610, R53 ;  /* 0x00007610ff357816 */ /* 0x000fe40000000035 */
[----:B------:R-:W-:Y:S01]  /*0040*/  ELECT P4, URZ, PT ;  /* 0x0000000000ff782f */ /* 0x000fe20003880000 */
[----:B---3--:R-:W-:-:S04]  /*0050*/  UISETP.NE.U32.AND UP0, UPT, UR8, URZ, UPT ;  /* 0x000000ff0800728c */ /* 0x008fc8000bf05070 */
[----:B------:R-:W-:Y:S01]  /*0060*/  UISETP.NE.AND.EX UP0, UPT, UR9, URZ, UPT, UP0 ;  /* 0x000000ff0900728c */ /* 0x000fe2000bf05300 */
[----:B--2---:R-:W-:-:S05]  /*0070*/  SHF.R.U32.HI R54, RZ, 0x5, R65 ;  /* 0x00000005ff367819 */ /* 0x004fca0000011641 */
[----:B------:R-:W2:Y:S02]  /*0080*/  SHFL.IDX PT, R0, R54, RZ, 0x1f ;  /* 0x00001fff36007589 */ /* 0x000ea400000e0000 */
[----:B--2---:R-:W-:Y:S01]  /*0090*/  R2UR UR18, R0 ;  /* 0x00000000001272ca */ /* 0x004fe200000e0000 */
[----:B-1----:R-:W-:-:S14]  /*00a0*/  BRA.U UP0, `(.L_x_0) ;  /* 0x0000000100307547 */ /* 0x002fdc000b800000 */
[----:B------:R-:W1:Y:S02]  /*00b0*/  LDCU.64 UR4, c[0x0][0x888] ;  /* 0x00011100ff0477ac */ /* 0x000e640008000a00 */
[----:B-1----:R-:W-:-:S04]  /*00c0*/  UISETP.NE.U32.AND UP0, UPT, UR4, URZ, UPT ;  /* 0x000000ff0400728c */ /* 0x002fc8000bf05070 */
[----:B------:R-:W-:-:S09]  /*00d0*/  UISETP.NE.AND.EX UP0, UPT, UR5, URZ, UPT, UP0 ;  /* 0x000000ff0500728c */ /* 0x000fd2000bf05300 */
[----:B------:R-:W-:Y:S05]  /*00e0*/  BRA.U !UP0, `(.L_x_1) ;  /* 0x0000000108147547 */ /* 0x000fea000b800000 */
[----:B------:R-:W1:Y:S01]  /*00f0*/  LDC.64 R2, c[0x0][0x888] ;  /* 0x00022200ff027b82 */ /* 0x000e620000000a00 */
[----:B------:R-:W1:Y:S02]  /*0100*/  LDCU.64 UR4, c[0x0][0x358] ;  /* 0x00006b00ff0477ac */ /* 0x000e640008000a00 */
[----:B-1----:R1:W5:Y:S01]  /*0110*/  LDG.E R27, desc[UR4][R2.64] ;  /* 0x00000004021b7981 */ /* 0x002362000c1e1900 */
[----:B------:R-:W-:Y:S01]  /*0120*/  HFMA2 R53, -RZ, RZ, 0, 5.9604644775390625e-08 ;  /* 0x00000001ff357431 */ /* 0x000fe200000001ff */
[----:B------:R-:W-:Y:S05]  /*0130*/  BRA `(.L_x_0) ;  /* 0x00000000000c7947 */ /* 0x000fea0003800000 */
.L_x_1:
[----:B------:R-:W1:Y:S01]  /*0140*/  LDCU UR4, c[0x0][0x880] ;  /* 0x00011000ff0477ac */ /* 0x000e620008000800 */
[----:B------:R-:W-:Y:S01]  /*0150*/  HFMA2 R53, -RZ, RZ, 0, 5.9604644775390625e-08 ;  /* 0x00000001ff357431 */ /* 0x000fe200000001ff */
[----:B-1----:R-:W-:-:S07]  /*0160*/  MOV R27, UR4 ;  /* 0x00000004001b7c02 */ /* 0x002fce0008000f00 */
.L_x_0:
[----:B------:R-:W2:Y:S02]  /*0170*/  LDCU.64 UR4, c[0x0][0x8b0] ;  /* 0x00011600ff0477ac */ /* 0x000ea40008000a00 */
[----:B--2---:R-:W-:-:S04]  /*0180*/  UISETP.NE.U32.AND UP0, UPT, UR4, URZ, UPT ;  /* 0x000000ff0400728c */ /* 0x004fc8000bf05070 */
[----:B------:R-:W-:-:S09]  /*0190*/  UISETP.NE.AND.EX UP0, UPT, UR5, URZ, UPT, UP0 ;  /* 0x000000ff0500728c */ /* 0x000fd2000bf05300 */
[----:B------:R-:W-:Y:S05]  /*01a0*/  BRA.U UP0, `(.L_x_2) ;  /* 0x0000000100287547 */ /* 0x000fea000b800000 */
[----:B------:R-:W2:Y:S02]  /*01b0*/  LDCU.64 UR4, c[0x0][0x8a8] ;  /* 0x00011500ff0477ac */ /* 0x000ea40008000a00 */
[----:B--2---:R-:W-:-:S04]  /*01c0*/  UISETP.NE.U32.AND UP0, UPT, UR4, URZ, UPT ;  /* 0x000000ff0400728c */ /* 0x004fc8000bf05070 */
[----:B------:R-:W-:-:S09]  /*01d0*/  UISETP.NE.AND.EX UP0, UPT, UR5, URZ, UPT, UP0 ;  /* 0x000000ff0500728c */ /* 0x000fd2000bf05300 */
[----:B------:R-:W-:Y:S05]  /*01e0*/  BRA.U !UP0, `(.L_x_3) ;  /* 0x0000000108107547 */ /* 0x000fea000b800000 */
[----:B------:R-:W2:Y:S01]  /*01f0*/  LDC.64 R24, c[0x0][0x8a8] ;  /* 0x00022a00ff187b82 */ /* 0x000ea20000000a00 */
[----:B------:R-:W2:Y:S02]  /*0200*/  LDCU.64 UR4, c[0x0][0x358] ;  /* 0x00006b00ff0477ac */ /* 0x000ea40008000a00 */
[----:B--2---:R2:W5:Y:S01]  /*0210*/  LDG.E R24, desc[UR4][R24.64] ;  /* 0x0000000418187981 */ /* 0x004562000c1e1900 */
[----:B------:R-:W-:Y:S05]  /*0220*/  BRA `(.L_x_2) ;  /* 0x0000000000087947 */ /* 0x000fea0003800000 */
.L_x_3:
[----:B------:R-:W2:Y:S02]  /*0230*/  LDCU UR4, c[0x0][0x8a0] ;  /* 0x00011400ff0477ac */ /* 0x000ea40008000800 */
[----:B--2---:R-:W-:Y:S02]  /*0240*/  MOV R24, UR4 ;  /* 0x0000000400187c02 */ /* 0x004fe40008000f00 */
.L_x_2:
[----:B------:R-:W-:Y:S01]  /*0250*/  IMAD.U32 R0, RZ, RZ, UR18 ;  /* 0x00000012ff007e24 */ /* 0x000fe2000f8e00ff */
[----:B------:R-:W-:Y:S04]  /*0260*/  BSSY.RECONVERGENT B0, `(.L_x_4) ;  /* 0x000000c000007945 */ /* 0x000fe80003800200 */
[C---:B------:R-:W-:Y:S02]  /*0270*/  ISETP.NE.OR P1, PT, R0.reuse, 0x1, !P4 ;  /* 0x000000010000780c */ /* 0x040fe40006725670 */
[----:B------:R-:W-:-:S11]  /*0280*/  ISETP.NE.OR P0, PT, R0, 0x3, !P4 ;  /* 0x000000030000780c */ /* 0x000fd60006705670 */
[----:B------:R-:W-:Y:S05]  /*0290*/  @P1 BRA `(.L_x_5) ;  /* 0x0000000000201947 */ /* 0x000fea0003800000 */
[----:B------:R-:W3:Y:S02]  /*02a0*/  LDCU.64 UR4, c[0x0][0x348] ;  /* 0x00006900ff0477ac */ /* 0x000ee40008000a00 */
[----:B---3--:R-:W-:Y:S02]  /*02b0*/  UIADD3 UR6, UP1, UPT, UR4, 0x80, URZ ;  /* 0x0000008004067890 */ /* 0x008fe4000ff3e0ff */
[----:B------:R-:W-:Y:S02]  /*02c0*/  UIADD3 UR4, UP0, UPT, UR4, 0x180, URZ ;  /* 0x0000018004047890 */ /* 0x000fe4000ff1e0ff */
[----:B------:R-:W-:Y:S02]  /*02d0*/  UIADD3.X UR7, UPT, UPT, URZ, UR5, URZ, UP1, !UPT ;  /* 0x00000005ff077290 */ /* 0x000fe40008ffe4ff */
[----:B------:R-:W-:-:S07]  /*02e0*/  UIADD3.X UR5, UPT, UPT, URZ, UR5, URZ, UP0, !UPT ;  /* 0x00000005ff057290 */ /* 0x000fce00087fe4ff */
[----:B------:R3:W-:Y:S02]  /*02f0*/  UTMACCTL.PF [UR6] ;  /* 0x00000000060079b9 */ /* 0x0007e40008040000 */
[----:B------:R3:W-:Y:S02]  /*0300*/  UTMACCTL.PF [UR4] ;  /* 0x00000000040079b9 */ /* 0x0007e40008040000 */
[----:B---3--:R-:W-:Y:S01]  /*0310*/  NOP ;  /* 0x0000000000007918 */ /* 0x008fe20000000000 */
.L_x_5:
[----:B------:R-:W-:Y:S05]  /*0320*/  BSYNC.RECONVERGENT B0 ;  /* 0x0000000000007941 */ /* 0x000fea0003800200 */
.L_x_4:
[----:B------:R-:W-:Y:S04]  /*0330*/  BSSY.RECONVERGENT B0, `(.L_x_6) ;  /* 0x000000a000007945 */ /* 0x000fe80003800200 */
        /* <DEDUP_REMOVED lines=9> */
.L_x_7:
[----:B------:R-:W-:Y:S05]  /*03d0*/  BSYNC.RECONVERGENT B0 ;  /* 0x0000000000007941 */ /* 0x000fea0003800200 */
.L_x_6:
[----:B------:R-:W3:Y:S01]  /*03e0*/  LDCU.64 UR4, c[0x0][0x888] ;  /* 0x00011100ff0477ac */ /* 0x000ee20008000a00 */
[----:B------:R-:W-:Y:S02]  /*03f0*/  UISETP.EQ.U32.AND UP2, UPT, UR8, URZ, UPT ;  /* 0x000000ff0800728c */ /* 0x000fe4000bf42070 */
[----:B------:R-:W-:Y:S02]  /*0400*/  UPLOP3.LUT UP3, UPT, UPT, UPT, UPT, 0x80, 0x8 ;  /* 0x000000000008789c */ /* 0x000fe40003f6f070 */
[----:B---3--:R-:W-:-:S04]  /*0410*/  UISETP.NE.U32.AND UP0, UPT, UR4, URZ, UPT ;  /* 0x000000ff0400728c */ /* 0x008fc8000bf05070 */
[----:B------:R-:W-:-:S04]  /*0420*/  UISETP.NE.AND.EX UP1, UPT, UR5, URZ, UPT, UP0 ;  /* 0x000000ff0500728c */ /* 0x000fc8000bf25300 */
[----:B------:R-:W-:-:S04]  /*0430*/  UISETP.EQ.OR.EX UP4, UPT, UR9, URZ, !UP1, UP2 ;  /* 0x000000ff0900728c */ /* 0x000fc8000cf82720 */
[----:B------:R-:W-:-:S05]  /*0440*/  UP2UR UR63, UPR, URZ, 0x10 ;  /* 0x00000010ff3f7883 */ /* 0x000fca0008000000 */
[----:B------:R-:W-:Y:S07]  /*0450*/  BRA.U !UP4, `(.L_x_8) ;  /* 0x000000010c207547 */ /* 0x000fee000b800000 */
[----:B------:R-:W-:Y:S01]  /*0460*/  UISETP.NE.U32.AND UP2, UPT, UR8, URZ, UPT ;  /* 0x000000ff0800728c */ /* 0x000fe2000bf45070 */
[----:B-----5:R-:W-:Y:S01]  /*0470*/  FSETP.NEU.AND P0, PT, R27, RZ, PT ;  /* 0x000000ff1b00720b */ /* 0x020fe20003f0d000 */
[----:B------:R-:W-:Y:S02]  /*0480*/  USEL UR4, URZ, 0xffffffff, UP1 ;  /* 0xffffffffff047887 */ /* 0x000fe40008800000 */
[----:B------:R-:W-:-:S10]  /*0490*/  UISETP.NE.AND.EX UP2, UPT, UR9, URZ, UPT, UP2 ;  /* 0x000000ff0900728c */ /* 0x000fd4000bf45320 */
[----:B------:R-:W-:Y:S01]  /*04a0*/  VOTEU.ANY UP0, P0 ;  /* 0x0000000000ff7886 */ /* 0x000fe20000000100 */
[----:B------:R-:W-:-:S04]  /*04b0*/  @!UP2 USEL UR4, URZ, 0xffffffff, UP0 ;  /* 0xffffffffff04a887 */ /* 0x000fc80008000000 */
[----:B------:R-:W-:-:S04]  /*04c0*/  ULOP3.LUT UR4, UR4, 0x1, URZ, 0xc0, !UPT ;  /* 0x0000000104047892 */ /* 0x000fc8000f8ec0ff */
[----:B------:R-:W-:-:S11]  /*04d0*/  UISETP.NE.U32.AND UP3, UPT, UR4, 0x1, UPT ;  /* 0x000000010400788c */ /* 0x000fd6000bf65070 */
.L_x_8:
[----:B-1----:R-:W1:Y:S01]  /*04e0*/  SHFL.IDX PT, R2, R54, RZ, 0x1f ;  /* 0x00001fff36027589 */ /* 0x002e6200000e0000 */
[----:B------:R-:W-:Y:S01]  /*04f0*/  UISETP.NE.AND UP6, UPT, UR18, 0x2, UPT ;  /* 0x000000021200788c */ /* 0x000fe2000bfc5270 */
[----:B-1----:R-:W-:-:S13]  /*0500*/  ISETP.NE.AND P0, PT, R2, RZ, PT ;  /* 0x000000ff0200720c */ /* 0x002fda0003f05270 */
[----:B------:R-:W-:Y:S05]  /*0510*/  @P0 BRA `(.L_x_9) ;  /* 0x0000000000480947 */ /* 0x000fea0003800000 */
[----:B------:R-:W1:Y:S01]  /*0520*/  S2UR UR4, SR_CgaCtaId ;  /* 0x00000000000479c3 */ /* 0x000e620000008800 */
[----:B------:R-:W-:Y:S01]  /*0530*/  UMOV UR5, 0x400 ;  /* 0x0000040000057882 */ /* 0x000fe20000000000 */
[----:B------:R-:W-:Y:S01]  /*0540*/  UMOV UR8, 0x1 ;  /* 0x0000000100087882 */ /* 0x000fe20000000000 */
[----:B------:R-:W-:Y:S01]  /*0550*/  UMOV UR6, 0x2 ;  /* 0x0000000200067882 */ /* 0x000fe20000000000 */
[----:B------:R-:W-:-:S04]  /*0560*/  UIADD3 UR8, UPT, UPT, -UR8, 0x100000, URZ ;  /* 0x0010000008087890 */ /* 0x000fc8000fffe1ff */
[----:B------:R-:W-:Y:S02]  /*0570*/  USHF.L.U32 UR9, UR8, 0xb, URZ ;  /* 0x0000000b08097899 */ /* 0x000fe400080006ff */
[----:B------:R-:W-:Y:S02]  /*0580*/  USHF.L.U32 UR8, UR8, 0x1, URZ ;  /* 0x0000000108087899 */ /* 0x000fe400080006ff */
[----:B------:R-:W-:-:S04]  /*0590*/  UIADD3 UR6, UPT, UPT, -UR6, 0x100000, URZ ;  /* 0x0010000006067890 */ /* 0x000fc8000fffe1ff */
[----:B------:R-:W-:Y:S02]  /*05a0*/  USHF.L.U32 UR7, UR6, 0xb, URZ ;  /* 0x0000000b06077899 */ /* 0x000fe400080006ff */
[----:B------:R-:W-:Y:S01]  /*05b0*/  USHF.L.U32 UR6, UR6, 0x1, URZ ;  /* 0x0000000106067899 */ /* 0x000fe200080006ff */
[----:B------:R-:W-:Y:S01]  /*05c0*/  ELECT P0, URZ, PT ;  /* 0x0000000000ff782f */ /* 0x000fe20003800000 */
[----:B-1----:R-:W-:Y:S01]  /*05d0*/  ULEA UR4, UR4, UR5, 0x18 ;  /* 0x0000000504047291 */ /* 0x002fe2000f8ec0ff */
[----:B------:R-:W1:Y:S11]  /*05e0*/  FENCE.VIEW.ASYNC.S ;  /* 0x00000000000073c6 */ /* 0x000e760000000000 */
[----:B-1----:R1:W3:Y:S01]  /*05f0*/  SYNCS.EXCH.64 URZ, [UR4], UR8 ;  /* 0x0000000804ff75b2 */ /* 0x0022e20008000100 */
[----:B------:R1:W4:Y:S01]  /*0600*/  SYNCS.EXCH.64 URZ, [UR4+0x10], UR6 ;  /* 0x0000100604ff75b2 */ /* 0x0003220008000100 */
[----:B------:R1:W1:Y:S01]  /*0610*/  SYNCS.EXCH.64 URZ, [UR4+0x8], UR8 ;  /* 0x0000080804ff75b2 */ /* 0x0002620008000100 */
[----:B------:R1:W1:Y:S01]  /*0620*/  SYNCS.EXCH.64 URZ, [UR4+0x18], UR6 ;  /* 0x0000180604ff75b2 */ /* 0x0002620008000100 */
[----:B------:R-:W-:Y:S01]  /*0630*/  NOP ;  /* 0x0000000000007918 */ /* 0x000fe20000000000 */
.L_x_9:
[----:B------:R-:W2:Y:S01]  /*0640*/  SHFL.IDX PT, R2, R54, RZ, 0x1f ;  /* 0x00001fff36027589 */ /* 0x000ea200000e0000 */
[----:B------:R-:W-:Y:S01]  /*0650*/  NOP ;  /* 0x0000000000007918 */ /* 0x000fe20000000000 */
[----:B--2---:R-:W-:-:S13]  /*0660*/  ISETP.NE.AND P0, PT, R2, 0x1, PT ;  /* 0x000000010200780c */ /* 0x004fda0003f05270 */
[----:B------:R-:W-:Y:S05]  /*0670*/  @P0 BRA `(.L_x_10) ;  /* 0x0000000000580947 */ /* 0x000fea0003800000 */
[----:B-1----:R-:W1:Y:S01]  /*0680*/  S2UR UR4, SR_CgaCtaId ;  /* 0x00000000000479c3 */ /* 0x002e620000008800 */
        /* <DEDUP_REMOVED lines=12> */
[----:B-1----:R2:W1:Y:S01]  /*0750*/  SYNCS.EXCH.64 URZ, [UR4+0x20], UR8 ;  /* 0x0000200804ff75b2 */ /* 0x0024620008000100 */
[----:B------:R2:W1:Y:S01]  /*0760*/  SYNCS.EXCH.64 URZ, [UR4+0x40], UR6 ;  /* 0x0000400604ff75b2 */ /* 0x0004620008000100 */
[----:B------:R2:W1:Y:S01]  /*0770*/  SYNCS.EXCH.64 URZ, [UR4+0x28], UR8 ;  /* 0x0000280804ff75b2 */ /* 0x0004620008000100 */
[----:B------:R2:W1:Y:S01]  /*0780*/  SYNCS.EXCH.64 URZ, [UR4+0x48], UR6 ;  /* 0x0000480604ff75b2 */ /* 0x0004620008000100 */
[----:B------:R2:W1:Y:S01]  /*0790*/  SYNCS.EXCH.64 URZ, [UR4+0x30], UR8 ;  /* 0x0000300804ff75b2 */ /* 0x0004620008000100 */
[----:B------:R2:W1:Y:S01]  /*07a0*/  SYNCS.EXCH.64 URZ, [UR4+0x50], UR6 ;  /* 0x0000500604ff75b2 */ /* 0x0004620008000100 */
[----:B------:R2:W1:Y:S01]  /*07b0*/  SYNCS.EXCH.64 URZ, [UR4+0x38], UR8 ;  /* 0x0000380804ff75b2 */ /* 0x0004620008000100 */
[----:B------:R2:W1:Y:S02]  /*07c0*/  SYNCS.EXCH.64 URZ, [UR4+0x58], UR6 ;  /* 0x0000580604ff75b2 */ /* 0x0004640008000100 */
[----:B--2---:R-:W-:Y:S01]  /*07d0*/  NOP ;  /* 0x0000000000007918 */ /* 0x004fe20000000000 */
.L_x_10:
[----:B------:R-:W2:Y:S01]  /*07e0*/  SHFL.IDX PT, R2, R54, RZ, 0x1f ;  /* 0x00001fff36027589 */ /* 0x000ea200000e0000 */
[----:B------:R-:W-:Y:S01]  /*07f0*/  NOP ;  /* 0x0000000000007918 */ /* 0x000fe20000000000 */
[----:B--2---:R-:W-:-:S13]  /*0800*/  ISETP.NE.AND P0, PT, R2, 0x3, PT ;  /* 0x000000030200780c */ /* 0x004fda0003f05270 */
[----:B------:R-:W-:Y:S05]  /*0810*/  @P0 BRA `(.L_x_11) ;  /* 0x0000000000300947 */ /* 0x000fea0003800000 */
[----:B-1----:R-:W1:Y:S01]  /*0820*/  S2UR UR4, SR_CgaCtaId ;  /* 0x00000000000479c3 */ /* 0x002e620000008800 */
[----:B------:R-:W-:Y:S01]  /*0830*/  UMOV UR6, 0x400 ;  /* 0x0000040000067882 */ /* 0x000fe20000000000 */
[----:B------:R-:W-:Y:S01]  /*0840*/  UMOV UR5, 0x20 ;  /* 0x0000002000057882 */ /* 0x000fe20000000000 */
[----:B------:R-:W-:Y:S01]  /*0850*/  ELECT P0, URZ, PT ;  /* 0x0000000000ff782f */ /* 0x000fe20003800000 */
[----:B-1----:R-:W-:Y:S02]  /*0860*/  ULEA UR6, UR4, UR6, 0x18 ;  /* 0x0000000604067291 */ /* 0x002fe4000f8ec0ff */
[----:B------:R-:W-:-:S04]  /*0870*/  UIADD3 UR4, UPT, UPT, -UR5, 0x100000, URZ ;  /* 0x0010000005047890 */ /* 0x000fc8000fffe1ff */
[----:B------:R-:W-:Y:S02]  /*0880*/  USHF.L.U32 UR5, UR4, 0xb, URZ ;  /* 0x0000000b04057899 */ /* 0x000fe400080006ff */
[----:B------:R-:W-:Y:S01]  /*0890*/  USHF.L.U32 UR4, UR4, 0x1, URZ ;  /* 0x0000000104047899 */ /* 0x000fe200080006ff */
[----:B------:R-:W1:Y:S11]  /*08a0*/  FENCE.VIEW.ASYNC.S ;  /* 0x00000000000073c6 */ /* 0x000e760000000000 */
[----:B-1----:R2:W1:Y:S01]  /*08b0*/  SYNCS.EXCH.64 URZ, [UR6+0x60], UR4 ;  /* 0x0000600406ff75b2 */ /* 0x0024620008000100 */
[----:B------:R2:W1:Y:S02]  /*08c0*/  SYNCS.EXCH.64 URZ, [UR6+0x68], UR4 ;  /* 0x0000680406ff75b2 */ /* 0x0004640008000100 */
[----:B--2---:R-:W-:Y:S01]  /*08d0*/  NOP ;  /* 0x0000000000007918 */ /* 0x004fe20000000000 */
.L_x_11:
[----:B------:R-:W2:Y:S01]  /*08e0*/  SHFL.IDX PT, R2, R54, RZ, 0x1f ;  /* 0x00001fff36027589 */ /* 0x000ea200000e0000 */
[----:B------:R-:W-:Y:S01]  /*08f0*/  NOP ;  /* 0x0000000000007918 */ /* 0x000fe20000000000 */
[----:B--2---:R-:W-:-:S13]  /*0900*/  ISETP.NE.AND P0, PT, R2, 0x4, PT ;  /* 0x000000040200780c */ /* 0x004fda0003f05270 */
[----:B------:R-:W-:Y:S05]  /*0910*/  @P0 BRA `(.L_x_12) ;  /* 0x00000000004c0947 */ /* 0x000fea0003800000 */
[----:B-1----:R-:W1:Y:S01]  /*0920*/  S2UR UR6, SR_CgaCtaId ;  /* 0x00000000000679c3 */ /* 0x002e620000008800 */
[----:B------:R-:W-:Y:S01]  /*0930*/  UMOV UR4, 0x1e0 ;  /* 0x000001e000047882 */ /* 0x000fe20000000000 */
[----:B------:R-:W-:Y:S01]  /*0940*/  UMOV UR5, 0x400 ;  /* 0x0000040000057882 */ /* 0x000fe20000000000 */
[----:B------:R-:W-:Y:S01]  /*0950*/  USEL UR4, UR4, 0x1a0, UP3 ;  /* 0x000001a004047887 */ /* 0x000fe20009800000 */
[----:B------:R-:W-:Y:S01]  /*0960*/  UMOV UR8, 0x1 ;  /* 0x0000000100087882 */ /* 0x000fe20000000000 */
[----:B------:R-:W-:Y:S01]  /*0970*/  ELECT P0, URZ, PT ;  /* 0x0000000000ff782f */ /* 0x000fe20003800000 */
[----:B------:R-:W-:-:S04]  /*0980*/  UIADD3 UR8, UPT, UPT, -UR8, 0x100000, URZ ;  /* 0x0010000008087890 */ /* 0x000fc8000fffe1ff */
[----:B------:R-:W-:Y:S02]  /*0990*/  USHF.L.U32 UR9, UR8, 0xb, URZ ;  /* 0x0000000b08097899 */ /* 0x000fe400080006ff */
[----:B------:R-:W-:Y:S02]  /*09a0*/  USHF.L.U32 UR8, UR8, 0x1, URZ ;  /* 0x0000000108087899 */ /* 0x000fe400080006ff */
[----:B-1----:R-:W-:Y:S02]  /*09b0*/  ULEA UR6, UR6, UR5, 0x18 ;  /* 0x0000000506067291 */ /* 0x002fe4000f8ec0ff */
[----:B------:R-:W-:-:S04]  /*09c0*/  UIADD3 UR4, UPT, UPT, -UR4, 0x100000, URZ ;  /* 0x0010000004047890 */ /* 0x000fc8000fffe1ff */
[----:B------:R-:W-:Y:S02]  /*09d0*/  USHF.L.U32 UR5, UR4, 0xb, URZ ;  /* 0x0000000b04057899 */ /* 0x000fe400080006ff */
[----:B------:R-:W-:Y:S01]  /*09e0*/  USHF.L.U32 UR4, UR4, 0x1, URZ ;  /* 0x0000000104047899 */ /* 0x000fe200080006ff */
[----:B------:R-:W1:Y:S03]  /*09f0*/  FENCE.VIEW.ASYNC.S ;  /* 0x00000000000073c6 */ /* 0x000e660000000000 */
[----:B-1----:R2:W1:Y:S08]  /*0a00*/  SYNCS.EXCH.64 URZ, [UR6+0x70], UR8 ;  /* 0x0000700806ff75b2 */ /* 0x0024700008000100 */
[----:B------:R2:W1:Y:S01]  /*0a10*/  SYNCS.EXCH.64 URZ, [UR6+0x80], UR4 ;  /* 0x0000800406ff75b2 */ /* 0x0004620008000100 */
[----:B------:R2:W1:Y:S01]  /*0a20*/  SYNCS.EXCH.64 URZ, [UR6+0x78], UR8 ;  /* 0x0000780806ff75b2 */ /* 0x0004620008000100 */
[----:B------:R2:W1:Y:S02]  /*0a30*/  SYNCS.EXCH.64 URZ, [UR6+0x88], UR4 ;  /* 0x0000880406ff75b2 */ /* 0x0004640008000100 */
[----:B--2---:R-:W-:Y:S01]  /*0a40*/  NOP ;  /* 0x0000000000007918 */ /* 0x004fe20000000000 */
.L_x_12:
        /* <DEDUP_REMOVED lines=26> */
.L_x_13:
[----:B------:R-:W2:Y:S01]  /*0bf0*/  SHFL.IDX PT, R2, R54, RZ, 0x1f ;  /* 0x00001fff36027589 */ /* 0x000ea200000e0000 */
[----:B------:R-:W1:Y:S01]  /*0c00*/  S2UR UR55, SR_CgaCtaId ;  /* 0x00000000003779c3 */ /* 0x000e620000008800 */
[----:B------:R-:W-:Y:S01]  /*0c10*/  NOP ;  /* 0x0000000000007918 */ /* 0x000fe20000000000 */
[----:B--2---:R-:W-:-:S13]  /*0c20*/  ISETP.NE.AND P0, PT, R2, 0x3, PT ;  /* 0x000000030200780c */ /* 0x004fda0003f05270 */
[----:B-1----:R-:W-:Y:S05]  /*0c30*/  @P0 BRA `(.L_x_14) ;  /* 0x0000000000340947 */ /* 0x002fea0003800000 */
[----:B------:R-:W-:Y:S01]  /*0c40*/  UMOV UR4, 0x400 ;  /* 0x0000040000047882 */ /* 0x000fe20000000000 */
[----:B------:R-:W-:Y:S01]  /*0c50*/  UMOV UR6, 0x20 ;  /* 0x0000002000067882 */ /* 0x000fe20000000000 */
[----:B------:R-:W-:Y:S02]  /*0c60*/  ULEA UR4, UR55, UR4, 0x18 ;  /* 0x0000000437047291 */ /* 0x000fe4000f8ec0ff */
[----:B------:R-:W-:-:S04]  /*0c70*/  UIADD3 UR6, UPT, UPT, -UR6, 0x100000, URZ ;  /* 0x0010000006067890 */ /* 0x000fc8000fffe1ff */
[----:B------:R-:W-:Y:S02]  /*0c80*/  USHF.L.U32 UR7, UR6, 0xb, URZ ;  /* 0x0000000b06077899 */ /* 0x000fe400080006ff */
[----:B------:R-:W-:Y:S01]  /*0c90*/  USHF.L.U32 UR6, UR6, 0x1, URZ ;  /* 0x0000000106067899 */ /* 0x000fe200080006ff */
[----:B------:R-:W-:Y:S01]  /*0ca0*/  ELECT P0, URZ, PT ;  /* 0x0000000000ff782f */ /* 0x000fe20003800000 */
[----:B------:R-:W1:Y:S10]  /*0cb0*/  FENCE.VIEW.ASYNC.S ;  /* 0x00000000000073c6 */ /* 0x000e740000000000 */
[----:B-1----:R1:W2:Y:S01]  /*0cc0*/  SYNCS.EXCH.64 URZ, [UR4+0xd0], UR6 ;  /* 0x0000d00604ff75b2 */ /* 0x0022a20008000100 */
[----:B------:R1:W1:Y:S01]  /*0cd0*/  SYNCS.EXCH.64 URZ, [UR4+0xe0], UR6 ;  /* 0x0000e00604ff75b2 */ /* 0x0002620008000100 */
[----:B------:R1:W1:Y:S01]  /*0ce0*/  SYNCS.EXCH.64 URZ, [UR4+0xd8], UR6 ;  /* 0x0000d80604ff75b2 */ /* 0x0002620008000100 */
[----:B------:R1:W1:Y:S01]  /*0cf0*/  SYNCS.EXCH.64 URZ, [UR4+0xe8], UR6 ;  /* 0x0000e80604ff75b2 */ /* 0x0002620008000100 */
[----:B------:R-:W-:Y:S01]  /*0d00*/  NOP ;  /* 0x0000000000007918 */ /* 0x000fe20000000000 */
.L_x_14:
[----:B-1----:R-:W1:Y:S01]  /*0d10*/  LDCU UR4, c[0x0][0x36c] ;  /* 0x00006d80ff0477ac */ /* 0x002e620008000800 */
[----:B------:R-:W-:Y:S01]  /*0d20*/  ISETP.NE.OR P4, PT, R0, 0x2, !P4 ;  /* 0x000000020000780c */ /* 0x000fe20006785670 */
[----:B------:R-:W-:Y:S01]  /*0d30*/  NOP ;  /* 0x0000000000007918 */ /* 0x000fe20000000000 */
[----:B------:R-:W-:Y:S01]  /*0d40*/  LOP3.LUT R0, R65, 0x1f, RZ, 0xc0, !PT ;  /* 0x0000001f41007812 */ /* 0x000fe200078ec0ff */
[----:B------:R-:W-:Y:S02]  /*0d50*/  UISETP.NE.AND UP4, UPT, UR18, URZ, UPT ;  /* 0x000000ff1200728c */ /* 0x000fe4000bf85270 */
[----:B-1----:R-:W-:-:S09]  /*0d60*/  UISETP.EQ.U32.AND UP5, UPT, UR4, 0x1, UPT ;  /* 0x000000010400788c */ /* 0x002fd2000bfa2070 */
[----:B------:R-:W-:Y:S05]  /*0d70*/  BRA.U !UP5, `(.L_x_15) ;  /* 0x000000010d087547 */ /* 0x000fea000b800000 */
[----:B--234-:R-:W-:Y:S01]  /*0d80*/  UCGABAR_ARV ;  /* 0x00000000000079c7 */ /* 0x01cfe20008000000 */
[----:B------:R-:W-:Y:S05]  /*0d90*/  BRA `(.L_x_16) ;  /* 0x0000000000047947 */ /* 0x000fea0003800000 */
.L_x_15:
[----:B--234-:R-:W-:Y:S01]  /*0da0*/  NOP ;  /* 0x0000000000007918 */ /* 0x01cfe20000000000 */
.L_x_16:
[----:B------:R-:W1:Y:S01]  /*0db0*/  S2UR UR24, SR_CTAID.X ;  /* 0x00000000001879c3 */ /* 0x000e620000002500 */
[----:B------:R-:W-:-:S05]  /*0dc0*/  CS2R.32 R56, SR_CgaSize ;  /* 0x0000000000387805 */ /* 0x000fca0000008a00 */
[----:B------:R-:W-:-:S05]  /*0dd0*/  IMAD R56, R56, -0xa0, RZ ;  /* 0xffffff6038387824 */ /* 0x000fca00078e02ff */
[----:B------:R-:W-:-:S14]  /*0de0*/  R2UR UR5, R56 ;  /* 0x00000000380572ca */ /* 0x000fdc00000e0000 */
[----:B------:R-:W2:Y:S01]  /*0df0*/  LDCU UR5, c[0x0][UR5+0x2b0] ;  /* 0x00005600050577ac */ /* 0x000ea20008000800 */
[----:B------:R-:W-:-:S05]  /*0e00*/  CS2R.32 R56, SR_CgaSize ;  /* 0x0000000000387805 */ /* 0x000fca0000008a00 */
[----:B------:R-:W-:-:S05]  /*0e10*/  IMAD R56, R56, -0xa0, RZ ;  /* 0xffffff6038387824 */ /* 0x000fca00078e02ff */
[----:B------:R-:W-:-:S14]  /*0e20*/  R2UR UR4, R56 ;  /* 0x00000000380472ca */ /* 0x000fdc00000e0000 */
[----:B------:R-:W3:Y:S01]  /*0e30*/  LDCU UR4, c[0x0][UR4+0x2b4] ;  /* 0x00005680040477ac */ /* 0x000ee20008000800 */
[----:B------:R-:W4:Y:S01]  /*0e40*/  S2UR UR28, SR_CTAID.Y ;  /* 0x00000000001c79c3 */ /* 0x000f220000002600 */
[----:B------:R-:W-:-:S05]  /*0e50*/  CS2R.32 R56, SR_CgaSize ;  /* 0x0000000000387805 */ /* 0x000fca0000008a00 */
[----:B------:R-:W-:-:S05]  /*0e60*/  IMAD R56, R56, -0xa0, RZ ;  /* 0xffffff6038387824 */ /* 0x000fca00078e02ff */
[----:B------:R-:W-:-:S14]  /*0e70*/  R2UR UR6, R56 ;  /* 0x00000000380672ca */ /* 0x000fdc00000e0000 */
[----:B------:R-:W3:Y:S01]  /*0e80*/  LDCU UR6, c[0x0][UR6+0x2a0] ;  /* 0x00005400060677ac */ /* 0x000ee20008000800 */
[----:B------:R-:W-:-:S05]  /*0e90*/  CS2R.32 R56, SR_CgaSize ;  /* 0x0000000000387805 */ /* 0x000fca0000008a00 */
[----:B------:R-:W-:-:S05]  /*0ea0*/  IMAD R56, R56, -0xa0, RZ ;  /* 0xffffff6038387824 */ /* 0x000fca00078e02ff */
[----:B------:R-:W-:-:S14]  /*0eb0*/  R2UR UR7, R56 ;  /* 0x00000000380772ca */ /* 0x000fdc00000e0000 */
[----:B------:R-:W3:Y:S01]  /*0ec0*/  LDCU UR7, c[0x0][UR7+0x2a4] ;  /* 0x00005480070777ac */ /* 0x000ee20008000800 */
[----:B------:R-:W-:Y:S01]  /*0ed0*/  USHF.L.U32 UR29, UR55, 0xb, URZ ;  /* 0x0000000b371d7899 */ /* 0x000fe200080006ff */
[----:B------:R-:W3:Y:S01]  /*0ee0*/  LDCU UR19, c[0x0][0xb24] ;  /* 0x00016480ff1377ac */ /* 0x000ee20008000800 */
[----:B------:R-:W3:Y:S01]  /*0ef0*/  LDCU UR39, c[0x0][0xb24] ;  /* 0x00016480ff2777ac */ /* 0x000ee20008000800 */
[----:B-1----:R-:W-:Y:S01]  /*0f00*/  I2FP.F32.U32 R3, UR24 ;  /* 0x0000001800037c45 */ /* 0x002fe20008201000 */
[----:B------:R-:W1:Y:S04]  /*0f10*/  LDCU UR22, c[0x0][0xb30] ;  /* 0x00016600ff1677ac */ /* 0x000e680008000800 */
[----:B--2---:R-:W-:Y:S01]  /*0f20*/  FMUL R3, R3, UR5 ;  /* 0x0000000503037c20 */ /* 0x004fe20008400000 */
[----:B------:R-:W-:Y:S01]  /*0f30*/  ULOP3.LUT UR29, UR29, 0x800, URZ, 0xc0, !UPT ;  /* 0x000008001d1d7892 */ /* 0x000fe2000f8ec0ff */
[----:B----4-:R-:W-:-:S04]  /*0f40*/  I2FP.F32.U32 R2, UR28 ;  /* 0x0000001c00027c45 */ /* 0x010fc80008201000 */
[----:B------:R-:W2:Y:S01]  /*0f50*/  F2I.U32.TRUNC.NTZ R3, R3 ;  /* 0x0000000300037305 */ /* 0x000ea2000020f000 */
[----:B---3--:R-:W-:-:S07]  /*0f60*/  FMUL R2, R2, UR4 ;  /* 0x0000000402027c20 */ /* 0x008fce0008400000 */
[----:B------:R-:W3:Y:S01]  /*0f70*/  F2I.U32.TRUNC.NTZ R2, R2 ;  /* 0x0000000200027305 */ /* 0x000ee2000020f000 */
[----:B--2---:R-:W-:Y:S02]  /*0f80*/  R2UR UR5, R3 ;  /* 0x00000000030572ca */ /* 0x004fe400000e0000 */
[----:B---3--:R-:W-:Y:S02]  /*0f90*/  R2UR UR4, R2 ;  /* 0x00000000020472ca */ /* 0x008fe400000e0000 */
[----:B------:R-:W-:-:S09]  /*0fa0*/  PRMT R2, RZ, 0x7610, R2 ;  /* 0x00007610ff027816 */ /* 0x000fd20000000002 */
[----:B------:R-:W-:-:S04]  /*0fb0*/  UIADD3 UR5, UPT, UPT, -UR5, URZ, URZ ;  /* 0x000000ff05057290 */ /* 0x000fc8000fffe1ff */
[----:B------:R-:W-:Y:S02]  /*0fc0*/  UIMAD UR5, UR6, UR5, UR24 ;  /* 0x00000005060572a4 */ /* 0x000fe4000f8e0218 */
[----:B------:R-:W-:-:S04]  /*0fd0*/  UIADD3 UR4, UPT, UPT, -UR4, URZ, URZ ;  /* 0x000000ff04047290 */ /* 0x000fc8000fffe1ff */
[----:B------:R-:W-:Y:S01]  /*0fe0*/  IMAD.U32 R56, RZ, RZ, UR5 ;  /* 0x00000005ff387e24 */ /* 0x000fe2000f8e00ff */
[----:B------:R-:W-:-:S06]  /*0ff0*/  UIMAD UR4, UR7, UR4, UR28 ;  /* 0x00000004070472a4 */ /* 0x000fcc000f8e021c */
[----:B------:R-:W-:Y:S01]  /*1000*/  IMAD.U32 R55, RZ, RZ, UR4 ;  /* 0x00000004ff377e24 */ /* 0x000fe2000f8e00ff */
[----:B-1----:R-:W-:Y:S06]  /*1010*/  BRA.U UP4, `(.L_x_17) ;  /* 0x00000001042c7547 */ /* 0x002fec000b800000 */
[----:B------:R-:W-:Y:S02]  /*1020*/  R2UR UR4, R55 ;  /* 0x00000000370472ca */ /* 0x000fe400000e0000 */
[----:B------:R-:W-:-:S11]  /*1030*/  R2UR UR6, R56 ;  /* 0x00000000380672ca */ /* 0x000fd600000e0000 */
[----:B------:R-:W-:-:S04]  /*1040*/  UISETP.NE.AND UP0, UPT, UR4, URZ, UPT ;  /* 0x000000ff0400728c */ /* 0x000fc8000bf05270 */
[----:B------:R-:W-:-:S04]  /*1050*/  UISETP.EQ.OR UP0, UPT, UR6, URZ, !UP0 ;  /* 0x000000ff0600728c */ /* 0x000fc8000c702670 */
[----:B------:R-:W-:Y:S02]  /*1060*/  USEL UR5, URZ, 0x1, !UP0 ;  /* 0x00000001ff057887 */ /* 0x000fe4000c000000 */
[----:B------:R-:W-:-:S04]  /*1070*/  UISETP.NE.AND UP0, UPT, UR4, URZ, UPT ;  /* 0x000000ff0400728c */ /* 0x000fc8000bf05270 */
[----:B------:R-:W-:Y:S02]  /*1080*/  USEL UR4, URZ, 0x2, UP0 ;  /* 0x00000002ff047887 */ /* 0x000fe40008000000 */
[----:B------:R-:W-:-:S04]  /*1090*/  UISETP.NE.AND UP0, UPT, UR6, 0x1, UPT ;  /* 0x000000010600788c */ /* 0x000fc8000bf05270 */
[----:B------:R-:W-:-:S04]  /*10a0*/  USEL UR4, UR4, 0x2, UP0 ;  /* 0x0000000204047887 */ /* 0x000fc80008000000 */
[----:B------:R-:W-:-:S06]  /*10b0*/  UIADD3 UR4, UPT, UPT, UR5, UR4, URZ ;  /* 0x0000000405047290 */ /* 0x000fcc000fffe0ff */
[----:B------:R-:W-:-:S07]  /*10c0*/  IMAD.U32 R2, RZ, RZ, UR4 ;  /* 0x00000004ff027e24 */ /* 0x000fce000f8e00ff */
.L_x_17:
[----:B------:R-:W1:Y:S01]  /*10d0*/  S2UR UR60, SR_CTAID.Z ;  /* 0x00000000003c79c3 */ /* 0x000e620000002700 */
[----:B------:R-:W-:-:S09]  /*10e0*/  UISETP.GE.AND UP0, UPT, UR19, 0x1, UPT ;  /* 0x000000011300788c */ /* 0x000fd2000bf06270 */
[----:B------:R-:W-:Y:S05]  /*10f0*/  BRA.U !UP0, `(.L_x_18) ;  /* 0x0000000108d07547 */ /* 0x000fea000b800000 */
[----:B------:R-:W2:Y:S01]  /*1100*/  LDCU UR20, c[0x0][0xb0c] ;  /* 0x00016180ff1477ac */ /* 0x000ea20008000800 */
[----:B------:R-:W3:Y:S01]  /*1110*/  LDCU.128 UR12, c[0x0][0xb10] ;  /* 0x00016200ff0c77ac */ /* 0x000ee20008000c00 */
[----:B------:R-:W4:Y:S01]  /*1120*/  LDCU UR6, c[0x0][0x370] ;  /* 0x00006e00ff0677ac */ /* 0x000f220008000800 */
[----:B------:R-:W1:Y:S01]  /*1130*/  LDCU UR7, c[0x0][0x374] ;  /* 0x00006e80ff0777ac */ /* 0x000e620008000800 */
[----:B------:R-:W1:Y:S01]  /*1140*/  LDCU UR21, c[0x0][0xb20] ;  /* 0x00016400ff1577ac */ /* 0x000e620008000800 */
[----:B--2---:R-:W-:Y:S02]  /*1150*/  UISETP.NE.AND UP0, UPT, UR20, 0x1, UPT ;  /* 0x000000011400788c */ /* 0x004fe4000bf05270 */
[----:B---3--:R-:W-:Y:S01]  /*1160*/  UIMAD.WIDE.U32 UR4, UR24, UR12, URZ ;  /* 0x0000000c180472a5 */ /* 0x008fe2000f8e00ff */
[----:B------:R-:W2:Y:S01]  /*1170*/  LDCU.64 UR8, c[0x0][0xb28] ;  /* 0x00016500ff0877ac */ /* 0x000ea20008000a00 */
[----:B----4-:R-:W-:Y:S02]  /*1180*/  UIMAD.WIDE.U32 UR10, UR6, UR12, URZ ;  /* 0x0000000c060a72a5 */ /* 0x010fe4000f8e00ff */
[----:B------:R-:W-:-:S02]  /*1190*/  USHF.R.U32.HI UR5, URZ, UR13, UR5 ;  /* 0x0000000dff057299 */ /* 0x000fc40008011605 */
[----:B------:R-:W-:Y:S02]  /*11a0*/  UISETP.NE.AND UP2, UPT, UR19, 0x1, UPT ;  /* 0x000000011300788c */ /* 0x000fe4000bf45270 */
[----:B------:R-:W-:Y:S01]  /*11b0*/  USEL UR5, UR24, UR5, !UP0 ;  /* 0x0000000518057287 */ /* 0x000fe2000c000000 */
[----:B------:R-:W-:Y:S01]  /*11c0*/  UMOV UR10, UR11 ;  /* 0x0000000b000a7c82 */ /* 0x000fe20008000000 */
[----:B------:R-:W-:Y:S02]  /*11d0*/  UIMAD.WIDE.U32 UR16, UR28, UR15, URZ ;  /* 0x0000000f1c1072a5 */ /* 0x000fe4000f8e00ff */
[----:B------:R-:W-:Y:S02]  /*11e0*/  @UP0 USHF.R.U32.HI UR6, URZ, UR13, UR10 ;  /* 0x0000000dff060299 */ /* 0x000fe4000801160a */
[----:B------:R-:W-:Y:S02]  /*11f0*/  UISETP.NE.AND UP0, UPT, UR14, 0x1, UPT ;  /* 0x000000010e00788c */ /* 0x000fe4000bf05270 */
[----:B-1----:R-:W-:-:S02]  /*1200*/  UIMAD.WIDE.U32 UR10, UR7, UR15, URZ ;  /* 0x0000000f070a72a5 */ /* 0x002fc4000f8e00ff */
[----:B--2---:R-:W-:Y:S01]  /*1210*/  UIMAD.WIDE.U32 UR12, UR6, UR8, URZ ;  /* 0x00000008060c72a5 */ /* 0x004fe2000f8e00ff */
[----:B------:R-:W-:Y:S02]  /*1220*/  UMOV UR4, UR17 ;  /* 0x0000001100047c82 */ /* 0x000fe40008000000 */
[----:B------:R-:W-:Y:S02]  /*1230*/  USHF.R.U32.HI UR4, URZ, UR21, UR4 ;  /* 0x00000015ff047299 */ /* 0x000fe40008011604 */
[----:B------:R-:W-:Y:S02]  /*1240*/  UMOV UR10, UR11 ;  /* 0x0000000b000a7c82 */ /* 0x000fe40008000000 */
[----:B------:R-:W-:Y:S01]  /*1250*/  UMOV UR12, UR13 ;  /* 0x0000000d000c7c82 */ /* 0x000fe20008000000 */
[----:B------:R-:W-:Y:S02]  /*1260*/  @UP0 USHF.R.U32.HI UR7, URZ, UR21, UR10 ;  /* 0x00000015ff070299 */ /* 0x000fe4000801160a */
[----:B------:R-:W-:-:S02]  /*1270*/  USEL UR4, UR28, UR4, !UP0 ;  /* 0x000000041c047287 */ /* 0x000fc4000c000000 */
[----:B------:R-:W-:Y:S02]  /*1280*/  UIMAD.WIDE.U32 UR10, UR7, UR8, URZ ;  /* 0x00000008070a72a5 */ /* 0x000fe4000f8e00ff */
[----:B------:R-:W-:Y:S02]  /*1290*/  @UP2 USHF.R.U32.HI UR6, URZ, UR9, UR12 ;  /* 0x00000009ff062299 */ /* 0x000fe4000801160c */
[----:B------:R-:W-:-:S03]  /*12a0*/  UIMAD.WIDE.U32 UR12, UR4, UR8, URZ ;  /* 0x00000008040c72a5 */ /* 0x000fc6000f8e00ff */
[----:B------:R-:W-:Y:S02]  /*12b0*/  UMOV UR10, UR11 ;  /* 0x0000000b000a7c82 */ /* 0x000fe40008000000 */
[----:B------:R-:W-:Y:S02]  /*12c0*/  @UP2 USHF.R.U32.HI UR7, URZ, UR9, UR10 ;  /* 0x00000009ff072299 */ /* 0x000fe4000801160a */
[----:B------:R-:W-:Y:S02]  /*12d0*/  UIMAD UR10, UR6, UR19, URZ ;  /* 0x00000013060a72a4 */ /* 0x000fe4000f8e02ff */
[----:B------:R-:W-:-:S04]  /*12e0*/  UIMAD UR7, UR7, UR19, URZ ;  /* 0x00000013070772a4 */ /* 0x000fc8000f8e02ff */
[----:B------:R-:W-:-:S03]  /*12f0*/  UISETP.GE.AND UP0, UPT, UR4, UR7, UPT ;  /* 0x000000070400728c */ /* 0x000fc6000bf06270 */
[----:B------:R-:W-:Y:S01]  /*1300*/  UMOV UR7, UR13 ;  /* 0x0000000d00077c82 */ /* 0x000fe20008000000 */
[----:B------:R-:W-:Y:S02]  /*1310*/  UISETP.GE.OR UP0, UPT, UR5, UR10, UP0 ;  /* 0x0000000a0500728c */ /* 0x000fe40008706670 */
[----:B------:R-:W-:Y:S02]  /*1320*/  UIMAD.WIDE.U32 UR10, UR5, UR8, URZ ;  /* 0x00000008050a72a5 */ /* 0x000fe4000f8e00ff */
[----:B------:R-:W-:Y:S02]  /*1330*/  USHF.R.U32.HI UR7, URZ, UR9, UR7 ;  /* 0x00000009ff077299 */ /* 0x000fe40008011607 */
[----:B------:R-:W-:Y:S02]  /*1340*/  UIADD3 UR10, UPT, UPT, -UR4, URZ, URZ ;  /* 0x000000ff040a7290 */ /* 0x000fe4000fffe1ff */
[----:B------:R-:W-:Y:S02]  /*1350*/  USEL UR7, UR4, UR7, !UP2 ;  /* 0x0000000704077287 */ /* 0x000fe4000d000000 */
[----:B------:R-:W-:Y:S01]  /*1360*/  UIMAD UR10, UR14, UR10, UR28 ;  /* 0x0000000a0e0a72a4 */ /* 0x000fe2000f8e021c */
[----:B------:R-:W-:Y:S01]  /*1370*/  @!UP0 UMOV UR8, UR11 ;  /* 0x0000000b00088c82 */ /* 0x000fe20008000000 */
[----:B------:R-:W-:-:S02]  /*1380*/  UIADD3 UR11, UPT, UPT, -UR5, URZ, URZ ;  /* 0x000000ff050b7290 */ /* 0x000fc4000fffe1ff */
[----:B------:R-:W-:Y:S02]  /*1390*/  @!UP0 USHF.R.U32.HI UR8, URZ, UR9, UR8 ;  /* 0x00000009ff088299 */ /* 0x000fe40008011608 */
[----:B------:R-:W-:Y:S02]  /*13a0*/  UIADD3 UR9, UPT, UPT, -UR7, URZ, URZ ;  /* 0x000000ff07097290 */ /* 0x000fe4000fffe1ff */
[----:B------:R-:W-:Y:S02]  /*13b0*/  @!UP0 USEL UR8, UR5, UR8, !UP2 ;  /* 0x0000000805088287 */ /* 0x000fe4000d000000 */
[----:B------:R-:W-:Y:S02]  /*13c0*/  UIMAD UR9, UR19, UR9, UR4 ;  /* 0x00000009130972a4 */ /* 0x000fe4000f8e0204 */
[----:B------:R-:W-:Y:S02]  /*13d0*/  @!UP0 UIADD3 UR7, UPT, UPT, UR7, -UR8, URZ ;  /* 0x8000000807078290 */ /* 0x000fe4000fffe0ff */
[----:B------:R-:W-:-:S02]  /*13e0*/  @!UP0 UIMAD UR6, UR9, UR6, UR8 ;  /* 0x00000006090682a4 */ /* 0x000fc4000f8e0208 */
[----:B------:R-:W-:Y:S02]  /*13f0*/  @!UP0 UIMAD UR4, UR7, UR19, UR5 ;  /* 0x00000013070482a4 */ /* 0x000fe4000f8e0205 */
[----:B------:R-:W-:Y:S02]  /*1400*/  UIMAD UR24, UR20, UR11, UR24 ;  /* 0x0000000b141872a4 */ /* 0x000fe4000f8e0218 */
[----:B------:R-:W-:Y:S01]  /*1410*/  UIMAD UR28, UR4, UR14, UR10 ;  /* 0x0000000e041c72a4 */ /* 0x000fe2000f8e020a */
[----:B------:R-:W-:Y:S02]  /*1420*/  @!UP0 UMOV UR5, UR6 ;  /* 0x0000000600058c82 */ /* 0x000fe40008000000 */
[----:B------:R-:W-:-:S12]  /*1430*/  UIMAD UR24, UR5, UR20, UR24 ;  /* 0x00000014051872a4 */ /* 0x000fd8000f8e0218 */
.L_x_18:
[----:B------:R-:W-:-:S09]  /*1440*/  UISETP.NE.AND UP0, UPT, UR22, 0x1, UPT ;  /* 0x000000011600788c */ /* 0x000fd2000bf05270 */
[----:B------:R-:W-:Y:S05]  /*1450*/  BRA.U UP0, `(.L_x_19) ;  /* 0x0000000100407547 */ /* 0x000fea000b800000 */
[----:B------:R-:W2:Y:S01]  /*1460*/  LDCU.128 UR8, c[0x0][0xb10] ;  /* 0x00016200ff0877ac */ /* 0x000ea20008000c00 */
[----:B------:R-:W3:Y:S01]  /*1470*/  LDCU UR12, c[0x0][0xb0c] ;  /* 0x00016180ff0c77ac */ /* 0x000ee20008000800 */
[----:B------:R-:W4:Y:S01]  /*1480*/  LDCU UR13, c[0x0][0xb20] ;  /* 0x00016400ff0d77ac */ /* 0x000f220008000800 */
[----:B--2---:R-:W-:Y:S02]  /*1490*/  UIMAD.WIDE.U32 UR4, UR24, UR8, URZ ;  /* 0x00000008180472a5 */ /* 0x004fe4000f8e00ff */
[----:B------:R-:W-:Y:S02]  /*14a0*/  UIMAD.WIDE.U32 UR6, UR28, UR11, URZ ;  /* 0x0000000b1c0672a5 */ /* 0x000fe4000f8e00ff */
[----:B---3--:R-:W-:Y:S02]  /*14b0*/  UISETP.NE.AND UP0, UPT, UR12, 0x1, UPT ;  /* 0x000000010c00788c */ /* 0x008fe4000bf05270 */
[----:B------:R-:W-:-:S03]  /*14c0*/  USHF.R.U32.HI UR5, URZ, UR9, UR5 ;  /* 0x00000009ff057299 */ /* 0x000fc60008011605 */
[----:B------:R-:W-:Y:S01]  /*14d0*/  UMOV UR4, UR7 ;  /* 0x0000000700047c82 */ /* 0x000fe20008000000 */
[----:B------:R-:W-:Y:S02]  /*14e0*/  USEL UR5, UR24, UR5, !UP0 ;  /* 0x0000000518057287 */ /* 0x000fe4000c000000 */
[----:B------:R-:W-:Y:S02]  /*14f0*/  UISETP.NE.AND UP0, UPT, UR10, 0x1, UPT ;  /* 0x000000010a00788c */ /* 0x000fe4000bf05270 */
[----:B----4-:R-:W-:-:S04]  /*1500*/  USHF.R.U32.HI UR4, URZ, UR13, UR4 ;  /* 0x0000000dff047299 */ /* 0x010fc80008011604 */
[----:B------:R-:W-:-:S04]  /*1510*/  USEL UR4, UR28, UR4, !UP0 ;  /* 0x000000041c047287 */ /* 0x000fc8000c000000 */
[----:B------:R-:W-:Y:S02]  /*1520*/  UIADD3 UR6, UPT, UPT, UR5, -UR4, URZ ;  /* 0x8000000405067290 */ /* 0x000fe4000fffe0ff */
[----:B------:R-:W-:Y:S02]  /*1530*/  UIADD3 UR4, UPT, UPT, -UR5, UR4, URZ ;  /* 0x0000000405047290 */ /* 0x000fe4000fffe1ff */
[----:B------:R-:W-:Y:S02]  /*1540*/  UIMAD UR28, UR6, UR10, UR28 ;  /* 0x0000000a061c72a4 */ /* 0x000fe4000f8e021c */
[----:B------:R-:W-:-:S12]  /*1550*/  UIMAD UR24, UR4, UR12, UR24 ;  /* 0x0000000c041872a4 */ /* 0x000fd8000f8e0218 */
.L_x_19:
[----:B------:R-:W-:Y:S01]  /*1560*/  UISETP.NE.AND UP0, UPT, UR18, 0x2, UPT ;  /* 0x000000021200788c */ /* 0x000fe2000bf05270 */
[----:B------:R-:W-:Y:S09]  /*1570*/  BRA.U !UP5, `(.L_x_20) ;  /* 0x000000010d0c7547 */ /* 0x000ff2000b800000 */
[----:B------:R-:W-:Y:S01]  /*1580*/  UCGABAR_WAIT ;  /* 0x0000000000007dc7 */ /* 0x000fe20008000000 */
[----:B------:R-:W-:Y:S01]  /*1590*/  CCTL.IVALL ;  /* 0x00000000ff00798f */ /* 0x000fe20002000000 */
[----:B------:R-:W-:Y:S05]  /*15a0*/  BRA `(.L_x_21) ;  /* 0x0000000000047947 */ /* 0x000fea0003800000 */
.L_x_20:
[----:B------:R-:W-:Y:S06]  /*15b0*/  BAR.SYNC.DEFER_BLOCKING 0x0 ;  /* 0x0000000000007b1d */ /* 0x000fec0000010000 */
.L_x_21:
[----:B------:R-:W-:Y:S05]  /*15c0*/  BRA.U UP0, `(.L_x_22) ;  /* 0x0000001500b07547 */ /* 0x000fea000b800000 */
[----:B------:R-:W2:Y:S01]  /*15d0*/  LDCU UR6, c[0x0][0x38c] ;  /* 0x00007180ff0677ac */ /* 0x000ea20008000800 */
[----:B------:R-:W-:Y:S01]  /*15e0*/  PLOP3.LUT P2, PT, PT, PT, UP3, 0x80, 0x8 ;  /* 0x000000000008781c */ /* 0x000fe20003f4f038 */
[----:B------:R-:W-:Y:S01]  /*15f0*/  IMAD.MOV.U32 R12, RZ, RZ, 0x1 ;  /* 0x00000001ff0c7424 */ /* 0x000fe200078e00ff */
[----:B------:R-:W-:Y:S01]  /*1600*/  ISETP.EQ.OR P3, PT, R0, RZ, P4 ;  /* 0x000000ff0000720c */ /* 0x000fe20002762670 */
[----:B------:R-:W-:Y:S01]  /*1610*/  UISETP.NE.AND UP1, UPT, UR18, URZ, UPT ;  /* 0x000000ff1200728c */ /* 0x000fe2000bf25270 */
[----:B------:R-:W-:Y:S01]  /*1620*/  PLOP3.LUT P2, PT, P2, PT, PT, 0x8, 0x80 ;  /* 0x000000000080781c */ /* 0x000fe2000174e170 */
[----:B------:R-:W-:Y:S01]  /*1630*/  USEL UR38, URZ, 0x1, UP6 ;  /* 0x00000001ff267887 */ /* 0x000fe2000b000000 */
[----:B------:R-:W-:Y:S01]  /*1640*/  CS2R R10, SRZ ;  /* 0x00000000000a7805 */ /* 0x000fe2000001ff00 */
[----:B------:R-:W-:Y:S01]  /*1650*/  IMAD.MOV.U32 R9, RZ, RZ, RZ ;  /* 0x000000ffff097224 */ /* 0x000fe200078e00ff */
[----:B------:R-:W3:Y:S01]  /*1660*/  LDCU UR62, c[0x0][0x370] ;  /* 0x00006e00ff3e77ac */ /* 0x000ee20008000800 */
[----:B------:R-:W-:Y:S01]  /*1670*/  IMAD.MOV.U32 R8, RZ, RZ, 0x1 ;  /* 0x00000001ff087424 */ /* 0x000fe200078e00ff */
[----:B------:R-:W4:Y:S01]  /*1680*/  LDCU.64 UR46, c[0x0][0x348] ;  /* 0x00006900ff2e77ac */ /* 0x000f220008000a00 */
[----:B------:R-:W-:-:S02]  /*1690*/  USHF.R.U32.HI UR66, URZ, 0x5, UR29 ;  /* 0x00000005ff427899 */ /* 0x000fc4000801161d */
[----:B--2---:R-:W-:Y:S02]  /*16a0*/  UIADD3 UR5, UPT, UPT, UR6, 0x7f, URZ ;  /* 0x0000007f06057890 */ /* 0x004fe4000fffe0ff */
[----:B------:R-:W-:Y:S02]  /*16b0*/  UIADD3 UR67, UPT, UPT, UR6, 0xfe, URZ ;  /* 0x000000fe06437890 */ /* 0x000fe4000fffe0ff */
[----:B------:R-:W-:Y:S01]  /*16c0*/  USHF.R.S32.HI UR4, URZ, 0x1f, UR5 ;  /* 0x0000001fff047899 */ /* 0x000fe20008011405 */
[----:B------:R-:W2:Y:S03]  /*16d0*/  LDCU UR61, c[0x0][0x374] ;  /* 0x00006e80ff3d77ac */ /* 0x000ea60008000800 */
[----:B------:R-:W-:Y:S02]  /*16e0*/  ULEA.HI UR4, UR4, UR5, URZ, 0x7 ;  /* 0x0000000504047291 */ /* 0x000fe4000f8f38ff */
[----:B------:R-:W-:-:S02]  /*16f0*/  USEL UR38, UR38, 0x2, UP1 ;  /* 0x0000000226267887 */ /* 0x000fc40008800000 */
[----:B------:R-:W-:Y:S02]  /*1700*/  USHF.R.S32.HI UR64, URZ, 0x7, UR4 ;  /* 0x00000007ff407899 */ /* 0x000fe40008011404 */
[----:B------:R-:W-:Y:S02]  /*1710*/  UIADD3 UR4, UPT, UPT, UR6, -0x1, URZ ;  /* 0xffffffff06047890 */ /* 0x000fe4000fffe0ff */
[----:B------:R-:W-:Y:S02]  /*1720*/  UISETP.LT.U32.AND UP0, UPT, UR64, 0x2, UPT ;  /* 0x000000024000788c */ /* 0x000fe4000bf01070 */
[----:B------:R-:W-:Y:S02]  /*1730*/  UISETP.GE.U32.AND UP2, UPT, UR4, -0xff, UPT ;  /* 0xffffff010400788c */ /* 0x000fe4000bf46070 */
[----:B------:R-:W-:Y:S01]  /*1740*/  USEL UR63, UR64, 0x2, UP0 ;  /* 0x00000002403f7887 */ /* 0x000fe20008000000 */
[----:B------:R-:W-:-:S03]  /*1750*/  UMOV UR23, URZ ;  /* 0x000000ff00177c82 */ /* 0x000fc60008000000 */
[----:B------:R-:W-:Y:S02]  /*1760*/  UIADD3 UR37, UPT, UPT, UR63, -0x1, URZ ;  /* 0xffffffff3f257890 */ /* 0x000fe4000fffe0ff */
[----:B------:R-:W-:-:S03]  /*1770*/  UIADD3 UR65, UPT, UPT, UR64, -UR63, URZ ;  /* 0x8000003f40417290 */ /* 0x000fc6000fffe0ff */
[----:B------:R-:W-:-:S04]  /*1780*/  @UP2 UIADD3 UR37, UPT, UPT, UR63, URZ, URZ ;  /* 0x000000ff3f252290 */ /* 0x000fc8000fffe0ff */
[----:B--234-:R-:W-:-:S12]  /*1790*/  UIADD3 UR37, UPT, UPT, UR37, 0x1, URZ ;  /* 0x0000000125257890 */ /* 0x01cfd8000fffe0ff */
.L_x_46:
[----:B------:R-:W-:Y:S01]  /*17a0*/  UISETP.NE.AND UP0, UPT, UR55, URZ, UPT ;  /* 0x000000ff3700728c */ /* 0x000fe2000bf05270 */
[----:B------:R-:W2:Y:S08]  /*17b0*/  S2UR UR55, SR_CgaCtaId ;  /* 0x00000000003779c3 */ /* 0x000eb00000008800 */
[----:B---3--:R-:W-:Y:S05]  /*17c0*/  BRA.U UP0, `(.L_x_23) ;  /* 0x0000000100347547 */ /* 0x008fea000b800000 */
[----:B------:R-:W3:Y:S01]  /*17d0*/  S2R R0, SR_CgaCtaId ;  /* 0x0000000000007919 */ /* 0x000ee20000008800 */
[----:B------:R-:W-:-:S04]  /*17e0*/  MOV R2, 0x400 ;  /* 0x0000040000027802 */ /* 0x000fc80000000f00 */
[----:B---3--:R-:W-:Y:S02]  /*17f0*/  LEA R0, R0, R2, 0x18 ;  /* 0x0000000200007211 */ /* 0x008fe400078ec0ff */
[----:B------:R-:W-:-:S03]  /*1800*/  SHF.L.U32 R2, R8, 0x1f, RZ ;  /* 0x0000001f08027819 */ /* 0x000fc600000006ff */
[----:B------:R-:W-:-:S04]  /*1810*/  IMAD R0, R9, 0x8, R0 ;  /* 0x0000000809007824 */ /* 0x000fc800078e0200 */
[----:B------:R-:W3:Y:S02]  /*1820*/  SYNCS.PHASECHK.TRANS64.TRYWAIT P0, [R0+URZ+0xe0], R2 ;  /* 0x0000e002000075a7 */ /* 0x000ee400080011ff */
[----:B---3--:R-:W-:Y:S05]  /*1830*/  @!P0 BRA `(.L_x_24) ;  /* 0x0000007800908947 */ /* 0x008fea0003800000 */
.L_x_140:
[----:B------:R-:W-:Y:S01]  /*1840*/  VIADD R9, R9, 0x1 ;  /* 0x0000000109097836 */ /* 0x000fe20000000000 */
[----:B------:R3:W-:Y:S04]  /*1850*/  SYNCS.ARRIVE.TRANS64.A1T0 RZ, [R0+URZ+0xd0], RZ ;  /* 0x0000d0ff00ff79a7 */ /* 0x0007e800081000ff */
[----:B------:R-:W-:-:S04]  /*1860*/  ISETP.NE.AND P0, PT, R9, 0x2, PT ;  /* 0x000000020900780c */ /* 0x000fc80003f05270 */
[----:B------:R-:W-:Y:S02]  /*1870*/  SEL R9, R9, RZ, P0 ;  /* 0x000000ff09097207 */ /* 0x000fe40000000000 */
[----:B---3--:R-:W-:-:S04]  /*1880*/  SEL R0, RZ, 0x1, P0 ;  /* 0x00000001ff007807 */ /* 0x008fc80000000000 */
[----:B------:R-:W-:-:S07]  /*1890*/  LOP3.LUT R8, R8, R0, RZ, 0x3c, !PT ;  /* 0x0000000008087212 */ /* 0x000fce00078e3cff */
.L_x_23:
[----:B------:R-:W-:Y:S01]  /*18a0*/  UMOV UR21, 0x400 ;  /* 0x0000040000157882 */ /* 0x000fe20000000000 */
[----:B------:R-:W-:Y:S01]  /*18b0*/  SHF.L.U32 R0, R12, 0x1f, RZ ;  /* 0x0000001f0c007819 */ /* 0x000fe200000006ff */
[----:B--2---:R-:W-:Y:S02]  /*18c0*/  ULEA UR21, UR55, UR21, 0x18 ;  /* 0x0000001537157291 */ /* 0x004fe4000f8ec0ff */
[----:B------:R-:W-:Y:S02]  /*18d0*/  UISETP.GE.U32.AND UP0, UPT, UR67, 0xff, UPT ;  /* 0x000000ff4300788c */ /* 0x000fe4000bf06070 */
[----:B------:R-:W-:Y:S02]  /*18e0*/  ULEA UR4, UR23, UR21, 0x3 ;  /* 0x0000001517047291 */ /* 0x000fe4000f8e18ff */
[----:B------:R-:W-:Y:S02]  /*18f0*/  USHF.L.U32 UR59, UR24, 0x6, URZ ;  /* 0x00000006183b7899 */ /* 0x000fe400080006ff */
[----:B------:R-:W-:Y:S01]  /*1900*/  ULEA UR27, UR28, UR66, 0x7 ;  /* 0x000000421c1b7291 */ /* 0x000fe2000f8e38ff */
[----:B------:R-:W-:-:S04]  /*1910*/  UMOV UR13, URZ ;  /* 0x000000ff000d7c82 */ /* 0x000fc80008000000 */
[----:B------:R2:W3:Y:S01]  /*1920*/  SYNCS.PHASECHK.TRANS64.TRYWAIT P1, [UR4+0x10], R0 ;  /* 0x00001000ff0075a7 */ /* 0x0004e20008021104 */
[----:B------:R-:W-:Y:S06]  /*1930*/  BRA.U !UP0, `(.L_x_25) ;  /* 0x0000000508587547 */ /* 0x000fec000b800000 */
[----:B------:R-:W-:Y:S01]  /*1940*/  UMOV UR22, URZ ;  /* 0x000000ff00167c82 */ /* 0x000fe20008000000 */
[----:B------:R-:W-:-:S05]  /*1950*/  UMOV UR6, UR23 ;  /* 0x0000001700067c82 */ /* 0x000fca0008000000 */
.L_x_33:
[----:B------:R-:W-:Y:S01]  /*1960*/  ULEA UR57, UR6, UR21, 0x3 ;  /* 0x0000001506397291 */ /* 0x000fe2000f8e18ff */
[----:B---3--:R-:W-:Y:S01]  /*1970*/  @!P4 MOV R2, 0x18000 ;  /* 0x000180000002c802 */ /* 0x008fe20000000f00 */
[----:B-123--:R-:W-:Y:S10]  /*1980*/  @P1 BRA `(.L_x_26) ;  /* 0x00000000000c1947 */ /* 0x00eff40003800000 */
[----:B------:R-:W-:-:S04]  /*1990*/  SHF.L.U32 R3, R12, 0x1f, RZ ;  /* 0x0000001f0c037819 */ /* 0x000fc800000006ff */
[----:B------:R-:W3:Y:S02]  /*19a0*/  SYNCS.PHASECHK.TRANS64.TRYWAIT P0, [UR57+0x10], R3 ;  /* 0x00001003ff0075a7 */ /* 0x000ee40008001139 */
[----:B---3--:R-:W-:Y:S05]  /*19b0*/  @!P0 BRA `(.L_x_27) ;  /* 0x0000007800448947 */ /* 0x008fea0003800000 */
.L_x_26:
[----:B------:R3:W-:Y:S01]  /*19c0*/  @!P4 SYNCS.ARRIVE.TRANS64 RZ, [UR57], R2 ;  /* 0x00000002ffffc9a7 */ /* 0x0007e20008000039 */
[----:B------:R-:W-:-:S04]  /*19d0*/  ULOP3.LUT UR4, UR38, 0x2, URZ, 0xfc, !UPT ;  /* 0x0000000226047892 */ /* 0x000fc8000f8efcff */
[----:B------:R-:W-:-:S09]  /*19e0*/  UISETP.NE.AND UP0, UPT, UR4, 0x2, UPT ;  /* 0x000000020400788c */ /* 0x000fd2000bf05270 */
[----:B------:R-:W-:Y:S05]  /*19f0*/  BRA.U UP0, `(.L_x_28) ;  /* 0x0000000100047547 */ /* 0x000fea000b800000 */
[----:B-1----:R-:W-:Y:S05]  /*1a00*/  BPT.TRAP 0x1 ;  /* 0x000000040000795c */ /* 0x002fea0000300000 */
.L_x_28:
[----:B------:R-:W-:Y:S04]  /*1a10*/  BSSY.RECONVERGENT B0, `(.L_x_29) ;  /* 0x0000003000007945 */ /* 0x000fe80003800200 */
[----:B------:R-:W-:Y:S05]  /*1a20*/  @P3 BRA `(.L_x_30) ;  /* 0x0000000000043947 */ /* 0x000fea0003800000 */
[----:B-1----:R-:W-:Y:S05]  /*1a30*/  BPT.TRAP 0x1 ;  /* 0x000000040000795c */ /* 0x002fea0000300000 */
.L_x_30:
[----:B-1----:R-:W-:Y:S05]  /*1a40*/  BSYNC.RECONVERGENT B0 ;  /* 0x0000000000007941 */ /* 0x002fea0003800200 */
.L_x_29:
[----:B------:R-:W-:Y:S01]  /*1a50*/  UIADD3 UR4, UPT, UPT, UR6, 0x1, URZ ;  /* 0x0000000106047890 */ /* 0x000fe2000fffe0ff */
[----:B------:R-:W-:Y:S01]  /*1a60*/  BSSY.RECONVERGENT B0, `(.L_x_31) ;  /* 0x000003e000007945 */ /* 0x000fe20003800200 */
[----:B------:R-:W-:Y:S02]  /*1a70*/  ELECT P0, URZ, PT ;  /* 0x0000000000ff782f */ /* 0x000fe40003800000 */
[----:B------:R-:W-:-:S04]  /*1a80*/  UISETP.NE.AND UP0, UPT, UR4, 0x2, UPT ;  /* 0x000000020400788c */ /* 0x000fc8000bf05270 */
[----:B------:R-:W-:Y:S02]  /*1a90*/  USEL UR5, URZ, 0x1, UP0 ;  /* 0x00000001ff057887 */ /* 0x000fe40008000000 */
[----:B------:R-:W-:-:S04]  /*1aa0*/  USEL UR23, UR4, URZ, UP0 ;  /* 0x000000ff04177287 */ /* 0x000fc80008000000 */
[----:B------:R-:W-:Y:S01]  /*1ab0*/  ULEA UR4, UR23, UR21, 0x3 ;  /* 0x0000001517047291 */ /* 0x000fe2000f8e18ff */
[----:B------:R-:W-:-:S04]  /*1ac0*/  LOP3.LUT R12, R12, UR5, RZ, 0x3c, !PT ;  /* 0x000000050c0c7c12 */ /* 0x000fc8000f8e3cff */
[----:B--2---:R-:W-:-:S04]  /*1ad0*/  SHF.L.U32 R0, R12, 0x1f, RZ ;  /* 0x0000001f0c007819 */ /* 0x004fc800000006ff */
[----:B------:R1:W2:Y:S01]  /*1ae0*/  SYNCS.PHASECHK.TRANS64.TRYWAIT P1, [UR4+0x10], R0 ;  /* 0x00001000ff0075a7 */ /* 0x0002a20008021104 */
[----:B------:R-:W-:Y:S05]  /*1af0*/  @!P0 BRA `(.L_x_32) ;  /* 0x0000000000d08947 */ /* 0x000fea0003800000 */
[----:B------:R-:W-:Y:S02]  /*1b00*/  ULEA UR32, UR6, UR21, 0xf ;  /* 0x0000001506207291 */ /* 0x000fe4000f8e78ff */
[----:B------:R-:W-:Y:S02]  /*1b10*/  UIADD3 UR4, UP1, UPT, UR46, 0x80, URZ ;  /* 0x000000802e047890 */ /* 0x000fe4000ff3e0ff */
[----:B------:R-:W-:Y:S02]  /*1b20*/  ULEA UR7, UR6, UR29, 0xe ;  /* 0x0000001d06077291 */ /* 0x000fe4000f8e70ff */
[----:B------:R-:W-:Y:S02]  /*1b30*/  USHF.L.U32 UR58, UR22, 0x7, URZ ;  /* 0x00000007163a7899 */ /* 0x000fe400080006ff */
[----:B------:R-:W-:Y:S02]  /*1b40*/  UIADD3 UR14, UP0, UPT, UR46, 0x180, URZ ;  /* 0x000001802e0e7890 */ /* 0x000fe4000ff1e0ff */
[----:B------:R-:W-:-:S02]  /*1b50*/  UIADD3.X UR5, UPT, UPT, URZ, UR47, URZ, UP1, !UPT ;  /* 0x0000002fff057290 */ /* 0x000fc40008ffe4ff */
[----:B------:R-:W-:Y:S02]  /*1b60*/  ULEA UR7, UR7, UR21, 0x2 ;  /* 0x0000001507077291 */ /* 0x000fe4000f8e10ff */
[----:B------:R-:W-:Y:S02]  /*1b70*/  UIADD3 UR56, UPT, UPT, UR32, 0x8800, URZ ;  /* 0x0000880020387890 */ /* 0x000fe4000fffe0ff */
[----:B------:R-:W-:Y:S02]  /*1b80*/  UIADD3 UR50, UPT, UPT, UR58, 0x20, URZ ;  /* 0x000000203a327890 */ /* 0x000fe4000fffe0ff */
[----:B------:R-:W-:Y:S02]  /*1b90*/  UIADD3 UR48, UPT, UPT, UR32, 0xa800, URZ ;  /* 0x0000a80020307890 */ /* 0x000fe4000fffe0ff */
[----:B------:R-:W-:Y:S02]  /*1ba0*/  UIADD3 UR42, UPT, UPT, UR58, 0x40, URZ ;  /* 0x000000403a2a7890 */ /* 0x000fe4000fffe0ff */
[----:B------:R-:W-:-:S02]  /*1bb0*/  UIADD3 UR40, UPT, UPT, UR32, 0xc800, URZ ;  /* 0x0000c80020287890 */ /* 0x000fc4000fffe0ff */
[----:B------:R-:W-:Y:S02]  /*1bc0*/  UIADD3 UR34, UPT, UPT, UR58, 0x60, URZ ;  /* 0x000000603a227890 */ /* 0x000fe4000fffe0ff */
[----:B------:R-:W-:Y:S02]  /*1bd0*/  UIADD3 UR32, UPT, UPT, UR32, 0xe800, URZ ;  /* 0x0000e80020207890 */ /* 0x000fe4000fffe0ff */
[----:B------:R-:W-:Y:S02]  /*1be0*/  UIADD3.X UR15, UPT, UPT, URZ, UR47, URZ, UP0, !UPT ;  /* 0x0000002fff0f7290 */ /* 0x000fe400087fe4ff */
[----:B------:R-:W-:Y:S02]  /*1bf0*/  UIADD3 UR24, UPT, UPT, UR7, 0x18800, URZ ;  /* 0x0001880007187890 */ /* 0x000fe4000fffe0ff */
[----:B------:R-:W-:Y:S01]  /*1c00*/  UIADD3 UR8, UPT, UPT, UR7, 0x1c800, URZ ;  /* 0x0001c80007087890 */ /* 0x000fe2000fffe0ff */
[----:B------:R-:W-:Y:S01]  /*1c10*/  UMOV UR30, 0x0 ;  /* 0x00000000001e7882 */ /* 0x000fe20000000000 */
[----:B------:R-:W-:Y:S01]  /*1c20*/  UMOV UR31, 0x10000000 ;  /* 0x10000000001f7882 */ /* 0x000fe20000000000 */
[----:B------:R-:W-:Y:S01]  /*1c30*/  UMOV UR49, UR57 ;  /* 0x0000003900317c82 */ /* 0x000fe20008000000 */
[----:B------:R-:W-:Y:S01]  /*1c40*/  UMOV UR51, UR59 ;  /* 0x0000003b00337c82 */ /* 0x000fe20008000000 */
[----:B------:R-:W-:Y:S01]  /*1c50*/  UMOV UR52, UR60 ;  /* 0x0000003c00347c82 */ /* 0x000fe20008000000 */
[----:B------:R-:W-:Y:S01]  /*1c60*/  UMOV UR41, UR57 ;  /* 0x0000003900297c82 */ /* 0x000fe20008000000 */
[----:B------:R-:W-:Y:S01]  /*1c70*/  UMOV UR43, UR59 ;  /* 0x0000003b002b7c82 */ /* 0x000fe20008000000 */
[----:B------:R-:W-:Y:S01]  /*1c80*/  UMOV UR44, UR60 ;  /* 0x0000003c002c7c82 */ /* 0x000fe20008000000 */
[----:B------:R-:W-:Y:S01]  /*1c90*/  UTMALDG.3D [UR56], [UR4], desc[UR30] ;  /* 0x00001e38040075b4 */ /* 0x000fe20008011000 */
[----:B------:R-:W-:Y:S01]  /*1ca0*/  UMOV UR33, UR57 ;  /* 0x0000003900217c82 */ /* 0x000fe20008000000 */
[----:B------:R-:W-:Y:S01]  /*1cb0*/  UMOV UR35, UR59 ;  /* 0x0000003b00237c82 */ /* 0x000fe20008000000 */
[----:B------:R-:W-:Y:S01]  /*1cc0*/  UMOV UR36, UR60 ;  /* 0x0000003c00247c82 */ /* 0x000fe20008000000 */
[----:B------:R-:W-:Y:S01]  /*1cd0*/  UMOV UR13, 0x30000 ;  /* 0x00030000000d7882 */ /* 0x000fe20000000000 */
[----:B------:R-:W-:Y:S01]  /*1ce0*/  UMOV UR25, UR57 ;  /* 0x0000003900197c82 */ /* 0x000fe20008000000 */
[----:B------:R-:W-:Y:S01]  /*1cf0*/  UMOV UR28, UR60 ;  /* 0x0000003c001c7c82 */ /* 0x000fe20008000000 */
[----:B------:R-:W-:Y:S01]  /*1d00*/  UMOV UR26, UR58 ;  /* 0x0000003a001a7c82 */ /* 0x000fe20008000000 */
[----:B------:R-:W-:Y:S01]  /*1d10*/  UTMALDG.3D [UR48], [UR4], desc[UR30] ;  /* 0x00001e30040075b4 */ /* 0x000fe20008011000 */
[----:B------:R-:W-:Y:S01]  /*1d20*/  UMOV UR9, UR57 ;  /* 0x0000003900097c82 */ /* 0x000fe20008000000 */
[----:B------:R-:W-:Y:S01]  /*1d30*/  UMOV UR11, UR27 ;  /* 0x0000001b000b7c82 */ /* 0x000fe20008000000 */
[----:B------:R-:W-:Y:S01]  /*1d40*/  UMOV UR12, UR60 ;  /* 0x0000003c000c7c82 */ /* 0x000fe20008000000 */
[----:B------:R-:W-:Y:S01]  /*1d50*/  UMOV UR10, UR50 ;  /* 0x00000032000a7c82 */ /* 0x000fe20008000000 */
[----:B------:R-:W-:Y:S01]  /*1d60*/  UIADD3 UR16, UPT, UPT, UR7, 0x20800, URZ ;  /* 0x0002080007107890 */ /* 0x000fe2000fffe0ff */
[----:B------:R-:W-:Y:S01]  /*1d70*/  UMOV UR17, UR57 ;  /* 0x0000003900117c82 */ /* 0x000fe20008000000 */
[----:B------:R-:W-:Y:S01]  /*1d80*/  UTMALDG.3D [UR40], [UR4], desc[UR30] ;  /* 0x00001e28040075b4 */ /* 0x000fe20008011000 */
[----:B------:R-:W-:Y:S01]  /*1d90*/  UMOV UR19, UR27 ;  /* 0x0000001b00137c82 */ /* 0x000fe20008000000 */
[----:B------:R-:W-:Y:S01]  /*1da0*/  UMOV UR20, UR60 ;  /* 0x0000003c00147c82 */ /* 0x000fe20008000000 */
[----:B------:R-:W-:Y:S01]  /*1db0*/  UMOV UR18, UR42 ;  /* 0x0000002a00127c82 */ /* 0x000fe20008000000 */
[----:B------:R-:W-:Y:S01]  /*1dc0*/  UTMALDG.3D [UR32], [UR4], desc[UR30] ;  /* 0x00001e20040075b4 */ /* 0x000fe20008011000 */
[----:B------:R-:W-:Y:S01]  /*1dd0*/  UTMALDG.3D.MULTICAST [UR24], [UR14], UR13, desc[UR30] ;  /* 0x00001e180e0073b4 */ /* 0x000fe2000801180d */
[----:B------:R4:W-:Y:S01]  /*1de0*/  UTMALDG.3D.MULTICAST [UR8], [UR14], UR13, desc[UR30] ;  /* 0x00001e080e0073b4 */ /* 0x0009e2000801180d */
[----:B------:R1:W-:Y:S01]  /*1df0*/  UTMALDG.3D.MULTICAST [UR16], [UR14], UR13, desc[UR30] ;  /* 0x00001e100e0073b4 */ /* 0x0003e2000801180d */
[----:B----4-:R-:W-:Y:S01]  /*1e00*/  UIADD3 UR8, UPT, UPT, UR7, 0x24800, URZ ;  /* 0x0002480007087890 */ /* 0x010fe2000fffe0ff */
[----:B------:R-:W-:-:S08]  /*1e10*/  UMOV UR10, UR34 ;  /* 0x00000022000a7c82 */ /* 0x000fd00008000000 */
[----:B------:R1:W-:Y:S02]  /*1e20*/  UTMALDG.3D.MULTICAST [UR8], [UR14], UR13, desc[UR30] ;  /* 0x00001e080e0073b4 */ /* 0x0003e4000801180d */
[----:B-1----:R-:W-:Y:S01]  /*1e30*/  NOP ;  /* 0x0000000000007918 */ /* 0x002fe20000000000 */
.L_x_32:
[----:B------:R-:W-:Y:S05]  /*1e40*/  BSYNC.RECONVERGENT B0 ;  /* 0x0000000000007941 */ /* 0x000fea0003800200 */
.L_x_31:
[----:B------:R-:W-:Y:S01]  /*1e50*/  UIADD3 UR22, UPT, UPT, UR22, 0x1, URZ ;  /* 0x0000000116167890 */ /* 0x000fe2000fffe0ff */
[----:B------:R-:W-:Y:S01]  /*1e60*/  UMOV UR6, UR23 ;  /* 0x0000001700067c82 */ /* 0x000fe20008000000 */
[----:B------:R-:W-:Y:S02]  /*1e70*/  UMOV UR13, UR37 ;  /* 0x00000025000d7c82 */ /* 0x000fe40008000000 */
[----:B------:R-:W-:-:S09]  /*1e80*/  UISETP.NE.AND UP0, UPT, UR22, UR37, UPT ;  /* 0x000000251600728c */ /* 0x000fd2000bf05270 */
[----:B------:R-:W-:Y:S05]  /*1e90*/  BRA.U UP0, `(.L_x_33) ;  /* 0xfffffff900b07547 */ /* 0x000fea000b83ffff */
.L_x_25:
[----:B------:R-:W-:Y:S01]  /*1ea0*/  ULEA UR4, UR23, UR21, 0x3 ;  /* 0x0000001517047291 */ /* 0x000fe2000f8e18ff */
[----:B-12---:R-:W-:Y:S01]  /*1eb0*/  SHF.L.U32 R0, R12, 0x1f, RZ ;  /* 0x0000001f0c007819 */ /* 0x006fe200000006ff */
[----:B------:R-:W-:Y:S01]  /*1ec0*/  @!P2 SYNCS.ARRIVE.TRANS64.A1T0 RZ, [UR21+0x68], RZ ;  /* 0x000068ffffffa9a7 */ /* 0x000fe20008100015 */
[----:B------:R-:W-:-:S06]  /*1ed0*/  UISETP.GT.AND UP0, UPT, UR64, UR63, UPT ;  /* 0x0000003f4000728c */ /* 0x000fcc000bf04270 */
[----:B---3--:R1:W2:Y:S03]  /*1ee0*/  SYNCS.PHASECHK.TRANS64.TRYWAIT P1, [UR4+0x10], R0 ;  /* 0x00001000ff0075a7 */ /* 0x0082a60008021104 */
[----:B------:R-:W-:Y:S05]  /*1ef0*/  BRA.U !UP0, `(.L_x_34) ;  /* 0x0000000508547547 */ /* 0x000fea000b800000 */
[----:B------:R-:W-:Y:S01]  /*1f00*/  UIADD3 UR22, UPT, UPT, UR65, UR13, URZ ;  /* 0x0000000d41167290 */ /* 0x000fe2000fffe0ff */
[----:B------:R-:W-:-:S11]  /*1f10*/  UMOV UR6, UR23 ;  /* 0x0000001700067c82 */ /* 0x000fd60008000000 */
.L_x_42:
[----:B------:R-:W-:Y:S01]  /*1f20*/  ULEA UR57, UR6, UR21, 0x3 ;  /* 0x0000001506397291 */ /* 0x000fe2000f8e18ff */
[----:B--2---:R-:W-:Y:S01]  /*1f30*/  @!P4 MOV R2, 0x18000 ;  /* 0x000180000002c802 */ /* 0x004fe20000000f00 */
[----:B--23--:R-:W-:Y:S10]  /*1f40*/  @P1 BRA `(.L_x_35) ;  /* 0x00000000000c1947 */ /* 0x00cff40003800000 */
[----:B------:R-:W-:-:S04]  /*1f50*/  SHF.L.U32 R3, R12, 0x1f, RZ ;  /* 0x0000001f0c037819 */ /* 0x000fc800000006ff */
[----:B------:R-:W2:Y:S02]  /*1f60*/  SYNCS.PHASECHK.TRANS64.TRYWAIT P0, [UR57+0x10], R3 ;  /* 0x00001003ff0075a7 */ /* 0x000ea40008001139 */
[----:B--2---:R-:W-:Y:S05]  /*1f70*/  @!P0 BRA `(.L_x_36) ;  /* 0x0000007000ec8947 */ /* 0x004fea0003800000 */
.L_x_35:
[----:B------:R2:W-:Y:S01]  /*1f80*/  @!P4 SYNCS.ARRIVE.TRANS64 RZ, [UR57], R2 ;  /* 0x00000002ffffc9a7 */ /* 0x0005e20008000039 */
[----:B------:R-:W-:-:S04]  /*1f90*/  ULOP3.LUT UR4, UR38, 0x2, URZ, 0xfc, !UPT ;  /* 0x0000000226047892 */ /* 0x000fc8000f8efcff */
[----:B------:R-:W-:-:S09]  /*1fa0*/  UISETP.NE.AND UP0, UPT, UR4, 0x2, UPT ;  /* 0x000000020400788c */ /* 0x000fd2000bf05270 */
[----:B------:R-:W-:Y:S05]  /*1fb0*/  BRA.U UP0, `(.L_x_37) ;  /* 0x0000000100047547 */ /* 0x000fea000b800000 */
[----:B------:R-:W-:Y:S05]  /*1fc0*/  BPT.TRAP 0x1 ;  /* 0x000000040000795c */ /* 0x000fea0000300000 */
.L_x_37:
[----:B------:R-:W-:Y:S04]  /*1fd0*/  BSSY.RECONVERGENT B0, `(.L_x_38) ;  /* 0x0000003000007945 */ /* 0x000fe80003800200 */
[----:B------:R-:W-:Y:S05]  /*1fe0*/  @P3 BRA `(.L_x_39) ;  /* 0x0000000000043947 */ /* 0x000fea0003800000 */
[----:B------:R-:W-:Y:S05]  /*1ff0*/  BPT.TRAP 0x1 ;  /* 0x000000040000795c */ /* 0x000fea0000300000 */
.L_x_39:
[----:B------:R-:W-:Y:S05]  /*2000*/  BSYNC.RECONVERGENT B0 ;  /* 0x0000000000007941 */ /* 0x000fea0003800200 */
.L_x_38:
        /* <DEDUP_REMOVED lines=8> */
[----:B-1----:R-:W-:-:S04]  /*2090*/  SHF.L.U32 R0, R12, 0x1f, RZ ;  /* 0x0000001f0c007819 */ /* 0x002fc800000006ff */
[----:B------:R1:W3:Y:S01]  /*20a0*/  SYNCS.PHASECHK.TRANS64.TRYWAIT P1, [UR4+0x10], R0 ;  /* 0x00001000ff0075a7 */ /* 0x0002e20008021104 */
        /* <DEDUP_REMOVED lines=53> */
.L_x_41:
[----:B------:R-:W-:Y:S05]  /*2400*/  BSYNC.RECONVERGENT B0 ;  /* 0x0000000000007941 */ /* 0x000fea0003800200 */
.L_x_40:
[----:B------:R-:W-:Y:S01]  /*2410*/  UIADD3 UR13, UPT, UPT, UR13, 0x1, URZ ;  /* 0x000000010d0d7890 */ /* 0x000fe2000fffe0ff */
[----:B------:R-:W-:-:S03]  /*2420*/  UMOV UR6, UR23 ;  /* 0x0000001700067c82 */ /* 0x000fc60008000000 */
[----:B------:R-:W-:-:S09]  /*2430*/  UISETP.NE.AND UP0, UPT, UR13, UR22, UPT ;  /* 0x000000160d00728c */ /* 0x000fd2000bf05270 */
[----:B------:R-:W-:Y:S05]  /*2440*/  BRA.U UP0, `(.L_x_42) ;  /* 0xfffffff900b47547 */ /* 0x000fea000b83ffff */
.L_x_34:
[C---:B------:R-:W-:Y:S01]  /*2450*/  LEA R3, R11.reuse, UR21, 0x3 ;  /* 0x000000150b037c11 */ /* 0x040fe2000f8e18ff */
[----:B------:R-:W-:Y:S01]  /*2460*/  NOP ;  /* 0x0000000000007918 */ /* 0x000fe20000000000 */
[----:B-1----:R-:W-:Y:S02]  /*2470*/  SHF.L.U32 R0, R10, 0x1f, RZ ;  /* 0x0000001f0a007819 */ /* 0x002fe400000006ff */
[----:B------:R-:W-:Y:S02]  /*2480*/  LEA R4, R11, UR21, 0x4 ;  /* 0x000000150b047c11 */ /* 0x000fe4000f8e20ff */
[----:B------:R-:W1:Y:S02]  /*2490*/  SYNCS.PHASECHK.TRANS64.TRYWAIT P0, [R3+URZ+0x70], R0 ;  /* 0x00007000030075a7 */ /* 0x000e6400080011ff */
[----:B-1----:R-:W-:Y:S05]  /*24a0*/  @!P0 BRA `(.L_x_43) ;  /* 0x0000006c00b88947 */ /* 0x002fea0003800000 */
.L_x_143:
[----:B------:R-:W4:Y:S01]  /*24b0*/  LDS.128 R4, [R4+0x100] ;  /* 0x0001000004047984 */ /* 0x000f220000000c00 */
[----:B------:R-:W-:Y:S01]  /*24c0*/  UISETP.GE.AND UP0, UPT, UR39, 0x1, UPT ;  /* 0x000000012700788c */ /* 0x000fe2000bf06270 */
[----:B------:R-:W-:Y:S01]  /*24d0*/  @!PT LDS RZ, [RZ] ;  /* 0x00000000fffff984 */ /* 0x000fe20000000800 */
[----:B------:R-:W-:Y:S01]  /*24e0*/  @!PT LDS RZ, [RZ] ;  /* 0x00000000fffff984 */ /* 0x000fe20000000800 */
[----:B------:R-:W-:Y:S01]  /*24f0*/  @!PT LDS RZ, [RZ] ;  /* 0x00000000fffff984 */ /* 0x000fe20000000800 */
[----:B------:R-:W-:Y:S01]  /*2500*/  @!PT LDS RZ, [RZ] ;  /* 0x00000000fffff984 */ /* 0x000fe20000000800 */
[----:B------:R1:W-:Y:S06]  /*2510*/  MEMBAR.ALL.CTA ;  /* 0x0000000000007992 */ /* 0x0003ec0000008000 */
[----:B-1----:R-:W1:Y:S01]  /*2520*/  FENCE.VIEW.ASYNC.S ;  /* 0x00000000000073c6 */ /* 0x002e620000000000 */
[----:B----4-:R-:W-:-:S13]  /*2530*/  LOP3.LUT P0, RZ, R6, 0x1, RZ, 0xc0, !PT ;  /* 0x0000000106ff7812 */ /* 0x010fda000780c0ff */
[----:B-1----:R-:W-:Y:S01]  /*2540*/  VOTEU.ANY UP1, P0 ;  /* 0x0000000000ff7886 */ /* 0x002fe20000020100 */
[----:B------:R-:W-:-:S13]  /*2550*/  PLOP3.LUT P0, PT, PT, PT, UP1, 0x80, 0x8 ;  /* 0x000000000008781c */ /* 0x000fda0003f0f018 */
[----:B------:R-:W-:Y:S02]  /*2560*/  @P0 LOP3.LUT R0, R5, 0xffff, RZ, 0xc0, !PT ;  /* 0x0000ffff05000812 */ /* 0x000fe400078ec0ff */
[----:B--2---:R-:W-:Y:S02]  /*2570*/  @P0 MOV R2, R4 ;  /* 0x0000000400020202 */ /* 0x004fe40000000f00 */
[----:B------:R-:W-:Y:S01]  /*2580*/  @P0 R2UR UR5, R0 ;  /* 0x00000000000502ca */ /* 0x000fe200000e0000 */
[----:B------:R-:W-:Y:S01]  /*2590*/  VIADD R0, R3, 0x80 ;  /* 0x0000008003007836 */ /* 0x000fe20000000000 */
[----:B------:R-:W-:Y:S02]  /*25a0*/  @P0 SHF.R.U32.HI R4, RZ, 0x10, R5 ;  /* 0x00000010ff040819 */ /* 0x000fe40000011605 */
[----:B------:R-:W-:Y:S02]  /*25b0*/  @P0 R2UR UR6, R2 ;  /* 0x00000000020602ca */ /* 0x000fe400000e0000 */
[----:B------:R-:W-:-:S02]  /*25c0*/  PRMT R0, RZ, 0x654, R0 ;  /* 0x00000654ff007816 */ /* 0x000fc40000000000 */
[----:B------:R-:W-:Y:S02]  /*25d0*/  @P0 R2UR UR4, R4 ;  /* 0x00000000040402ca */ /* 0x000fe400000e0000 */
[----:B------:R1:W-:Y:S03]  /*25e0*/  SYNCS.ARRIVE.TRANS64.RED.A1T0 RZ, [R0+URZ], RZ ;  /* 0x000000ff00ff79a7 */ /* 0x0003e600081004ff */
[----:B------:R-:W-:-:S04]  /*25f0*/  @UP1 UMOV UR53, UR5 ;  /* 0x0000000500351c82 */ /* 0x000fc80008000000 */
[----:B------:R-:W-:-:S04]  /*2600*/  @UP1 UMOV UR54, UR6 ;  /* 0x0000000600361c82 */ /* 0x000fc80008000000 */
[----:B------:R-:W-:Y:S01]  /*2610*/  @UP1 UMOV UR60, UR4 ;  /* 0x00000004003c1c82 */ /* 0x000fe20008000000 */
[----:B------:R-:W-:Y:S05]  /*2620*/  BRA.U !UP0, `(.L_x_44) ;  /* 0x0000000108d47547 */ /* 0x000fea000b800000 */
[----:B------:R-:W2:Y:S01]  /*2630*/  LDCU.128 UR12, c[0x0][0xb10] ;  /* 0x00016200ff0c77ac */ /* 0x000ea20008000c00 */
[----:B------:R-:W4:Y:S01]  /*2640*/  LDCU UR22, c[0x0][0xb20] ;  /* 0x00016400ff1677ac */ /* 0x000f220008000800 */
[----:B------:R-:W3:Y:S01]  /*2650*/  LDCU UR20, c[0x0][0xb0c] ;  /* 0x00016180ff1477ac */ /* 0x000ee20008000800 */
[----:B------:R-:W1:Y:S01]  /*2660*/  LDCU.64 UR8, c[0x0][0xb28] ;  /* 0x00016500ff0877ac */ /* 0x000e620008000a00 */
[----:B------:R-:W-:Y:S02]  /*2670*/  UISETP.NE.AND UP3, UPT, UR39, 0x1, UPT ;  /* 0x000000012700788c */ /* 0x000fe4000bf65270 */
[----:B--2---:R-:W-:Y:S02]  /*2680*/  UIMAD.WIDE.U32 UR6, UR61, UR15, URZ ;  /* 0x0000000f3d0672a5 */ /* 0x004fe4000f8e00ff */
[----:B------:R-:W-:Y:S02]  /*2690*/  UIMAD.WIDE.U32 UR4, UR62, UR12, URZ ;  /* 0x0000000c3e0472a5 */ /* 0x000fe4000f8e00ff */
[----:B------:R-:W-:-:S02]  /*26a0*/  UISETP.NE.AND UP0, UPT, UR14, 0x1, UPT ;  /* 0x000000010e00788c */ /* 0x000fc4000bf05270 */
[----:B------:R-:W-:Y:S01]  /*26b0*/  UIMAD.WIDE.U32 UR18, UR53, UR15, URZ ;  /* 0x0000000f351272a5 */ /* 0x000fe2000f8e00ff */
[----:B------:R-:W-:Y:S02]  /*26c0*/  UMOV UR6, UR7 ;  /* 0x0000000700067c82 */ /* 0x000fe40008000000 */
[----:B------:R-:W-:Y:S01]  /*26d0*/  UMOV UR4, UR5 ;  /* 0x0000000500047c82 */ /* 0x000fe20008000000 */
[----:B----4-:R-:W-:Y:S02]  /*26e0*/  USHF.R.U32.HI UR6, URZ, UR22, UR6 ;  /* 0x00000016ff067299 */ /* 0x010fe40008011606 */
[----:B---3--:R-:W-:Y:S02]  /*26f0*/  UISETP.NE.AND UP2, UPT, UR20, 0x1, UPT ;  /* 0x000000011400788c */ /* 0x008fe4000bf45270 */
[----:B------:R-:W-:Y:S02]  /*2700*/  USHF.R.U32.HI UR4, URZ, UR13, UR4 ;  /* 0x0000000dff047299 */ /* 0x000fe40008011604 */
[----:B------:R-:W-:-:S02]  /*2710*/  USEL UR5, UR61, UR6, !UP0 ;  /* 0x000000063d057287 */ /* 0x000fc4000c000000 */
[----:B------:R-:W-:Y:S02]  /*2720*/  USEL UR6, UR62, UR4, !UP2 ;  /* 0x000000043e067287 */ /* 0x000fe4000d000000 */
[----:B-1----:R-:W-:Y:S01]  /*2730*/  UIMAD.WIDE.U32 UR10, UR5, UR8, URZ ;  /* 0x00000008050a72a5 */ /* 0x002fe2000f8e00ff */
[----:B------:R-:W-:Y:S01]  /*2740*/  UMOV UR4, UR19 ;  /* 0x0000001300047c82 */ /* 0x000fe20008000000 */
[----:B------:R-:W-:Y:S02]  /*2750*/  UIMAD.WIDE.U32 UR16, UR54, UR12, URZ ;  /* 0x0000000c361072a5 */ /* 0x000fe4000f8e00ff */
[----:B------:R-:W-:-:S03]  /*2760*/  UIMAD.WIDE.U32 UR18, UR6, UR8, URZ ;  /* 0x00000008061272a5 */ /* 0x000fc6000f8e00ff */
[----:B------:R-:W-:Y:S01]  /*2770*/  UMOV UR10, UR11 ;  /* 0x0000000b000a7c82 */ /* 0x000fe20008000000 */
[----:B------:R-:W-:Y:S02]  /*2780*/  USHF.R.U32.HI UR4, URZ, UR22, UR4 ;  /* 0x00000016ff047299 */ /* 0x000fe40008011604 */
[----:B------:R-:W-:Y:S01]  /*2790*/  @UP3 USHF.R.U32.HI UR5, URZ, UR9, UR10 ;  /* 0x00000009ff053299 */ /* 0x000fe2000801160a */
[----:B------:R-:W-:Y:S01]  /*27a0*/  UMOV UR16, UR17 ;  /* 0x0000001100107c82 */ /* 0x000fe20008000000 */
[----:B------:R-:W-:Y:S01]  /*27b0*/  UMOV UR18, UR19 ;  /* 0x0000001300127c82 */ /* 0x000fe20008000000 */
[----:B------:R-:W-:Y:S02]  /*27c0*/  USHF.R.U32.HI UR13, URZ, UR13, UR16 ;  /* 0x0000000dff0d7299 */ /* 0x000fe40008011610 */
[----:B------:R-:W-:Y:S02]  /*27d0*/  USEL UR4, UR53, UR4, !UP0 ;  /* 0x0000000435047287 */ /* 0x000fe4000c000000 */
[----:B------:R-:W-:-:S02]  /*27e0*/  @UP3 USHF.R.U32.HI UR6, URZ, UR9, UR18 ;  /* 0x00000009ff063299 */ /* 0x000fc40008011612 */
[----:B------:R-:W-:Y:S02]  /*27f0*/  UIMAD UR7, UR39, UR5, URZ ;  /* 0x00000005270772a4 */ /* 0x000fe4000f8e02ff */
[----:B------:R-:W-:Y:S02]  /*2800*/  USEL UR5, UR54, UR13, !UP2 ;  /* 0x0000000d36057287 */ /* 0x000fe4000d000000 */
[----:B------:R-:W-:Y:S02]  /*2810*/  UIMAD UR10, UR39, UR6, URZ ;  /* 0x00000006270a72a4 */ /* 0x000fe4000f8e02ff */
[----:B------:R-:W-:Y:S02]  /*2820*/  UISETP.GE.AND UP0, UPT, UR4, UR7, UPT ;  /* 0x000000070400728c */ /* 0x000fe4000bf06270 */
[----:B------:R-:W-:Y:S02]  /*2830*/  UIMAD.WIDE.U32 UR12, UR4, UR8, URZ ;  /* 0x00000008040c72a5 */ /* 0x000fe4000f8e00ff */
[----:B------:R-:W-:-:S02]  /*2840*/  UISETP.GE.OR UP0, UPT, UR5, UR10, UP0 ;  /* 0x0000000a0500728c */ /* 0x000fc40008706670 */
[----:B------:R-:W-:Y:S02]  /*2850*/  UIMAD.WIDE.U32 UR10, UR5, UR8, URZ ;  /* 0x00000008050a72a5 */ /* 0x000fe4000f8e00ff */
[----:B------:R-:W-:Y:S01]  /*2860*/  UIADD3 UR12, UPT, UPT, -UR4, URZ, URZ ;  /* 0x000000ff040c7290 */ /* 0x000fe2000fffe1ff */
[----:B------:R-:W-:Y:S01]  /*2870*/  UMOV UR8, UR13 ;  /* 0x0000000d00087c82 */ /* 0x000fe20008000000 */
[----:B------:R-:W-:Y:S02]  /*2880*/  UIADD3 UR10, UPT, UPT, -UR5, URZ, URZ ;  /* 0x000000ff050a7290 */ /* 0x000fe4000fffe1ff */
[----:B------:R-:W-:-:S03]  /*2890*/  USHF.R.U32.HI UR8, URZ, UR9, UR8 ;  /* 0x00000009ff087299 */ /* 0x000fc60008011608 */
[----:B------:R-:W-:Y:S01]  /*28a0*/  @!UP0 UMOV UR7, UR11 ;  /* 0x0000000b00078c82 */ /* 0x000fe20008000000 */
[----:B------:R-:W-:Y:S02]  /*28b0*/  UIMAD UR12, UR14, UR12, UR53 ;  /* 0x0000000c0e0c72a4 */ /* 0x000fe4000f8e0235 */
[----:B------:R-:W-:Y:S02]  /*28c0*/  USEL UR8, UR4, UR8, !UP3 ;  /* 0x0000000804087287 */ /* 0x000fe4000d800000 */
[----:B------:R-:W-:Y:S02]  /*28d0*/  @!UP0 USHF.R.U32.HI UR7, URZ, UR9, UR7 ;  /* 0x00000009ff078299 */ /* 0x000fe40008011607 */
[----:B------:R-:W-:Y:S02]  /*28e0*/  UIADD3 UR9, UPT, UPT, -UR8, URZ, URZ ;  /* 0x000000ff08097290 */ /* 0x000fe4000fffe1ff */
[----:B------:R-:W-:Y:S02]  /*28f0*/  @!UP0 USEL UR7, UR5, UR7, !UP3 ;  /* 0x0000000705078287 */ /* 0x000fe4000d800000 */
[----:B------:R-:W-:-:S02]  /*2900*/  UIMAD UR9, UR39, UR9, UR4 ;  /* 0x00000009270972a4 */ /* 0x000fc4000f8e0204 */
[----:B------:R-:W-:Y:S02]  /*2910*/  @!UP0 UIADD3 UR8, UPT, UPT, UR8, -UR7, URZ ;  /* 0x8000000708088290 */ /* 0x000fe4000fffe0ff */
[----:B------:R-:W-:Y:S02]  /*2920*/  @!UP0 UIMAD UR7, UR9, UR6, UR7 ;  /* 0x00000006090782a4 */ /* 0x000fe4000f8e0207 */
[----:B------:R-:W-:Y:S02]  /*2930*/  @!UP0 UIMAD UR4, UR39, UR8, UR5 ;  /* 0x00000008270482a4 */ /* 0x000fe4000f8e0205 */
[----:B------:R-:W-:Y:S02]  /*2940*/  UIMAD UR6, UR20, UR10, UR54 ;  /* 0x0000000a140672a4 */ /* 0x000fe4000f8e0236 */
[----:B------:R-:W-:Y:S01]  /*2950*/  UIMAD UR53, UR4, UR14, UR12 ;  /* 0x0000000e043572a4 */ /* 0x000fe2000f8e020c */
[----:B------:R-:W-:Y:S02]  /*2960*/  @!UP0 UMOV UR5, UR7 ;  /* 0x0000000700058c82 */ /* 0x000fe40008000000 */
[----:B------:R-:W-:-:S12]  /*2970*/  UIMAD UR54, UR5, UR20, UR6 ;  /* 0x00000014053672a4 */ /* 0x000fd8000f8e0206 */
.L_x_44:
[----:B------:R-:W2:Y:S02]  /*2980*/  LDCU UR4, c[0x0][0xb30] ;  /* 0x00016600ff0477ac */ /* 0x000ea40008000800 */
[----:B--2---:R-:W-:-:S09]  /*2990*/  UISETP.NE.AND UP0, UPT, UR4, 0x1, UPT ;  /* 0x000000010400788c */ /* 0x004fd2000bf05270 */
[----:B------:R-:W-:Y:S05]  /*29a0*/  BRA.U UP0, `(.L_x_45) ;  /* 0x0000000100447547 */ /* 0x000fea000b800000 */
[----:B------:R-:W2:Y:S01]  /*29b0*/  LDCU.128 UR8, c[0x0][0xb10] ;  /* 0x00016200ff0877ac */ /* 0x000ea20008000c00 */
[----:B------:R-:W4:Y:S01]  /*29c0*/  LDCU UR12, c[0x0][0xb0c] ;  /* 0x00016180ff0c77ac */ /* 0x000f220008000800 */
[----:B------:R-:W1:Y:S01]  /*29d0*/  LDCU UR13, c[0x0][0xb20] ;  /* 0x00016400ff0d77ac */ /* 0x000e620008000800 */
[----:B--2---:R-:W-:Y:S02]  /*29e0*/  UIMAD.WIDE.U32 UR6, UR54, UR8, URZ ;  /* 0x00000008360672a5 */ /* 0x004fe4000f8e00ff */
[----:B------:R-:W-:Y:S02]  /*29f0*/  UIMAD.WIDE.U32 UR4, UR53, UR11, URZ ;  /* 0x0000000b350472a5 */ /* 0x000fe4000f8e00ff */
[----:B----4-:R-:W-:Y:S02]  /*2a00*/  UISETP.NE.AND UP2, UPT, UR12, 0x1, UPT ;  /* 0x000000010c00788c */ /* 0x010fe4000bf45270 */
[----:B------:R-:W-:Y:S01]  /*2a10*/  UISETP.NE.AND UP0, UPT, UR10, 0x1, UPT ;  /* 0x000000010a00788c */ /* 0x000fe2000bf05270 */
[----:B------:R-:W-:-:S02]  /*2a20*/  UMOV UR6, UR7 ;  /* 0x0000000700067c82 */ /* 0x000fc40008000000 */
[----:B------:R-:W-:Y:S01]  /*2a30*/  UMOV UR4, UR5 ;  /* 0x0000000500047c82 */ /* 0x000fe20008000000 */
[----:B------:R-:W-:Y:S02]  /*2a40*/  USHF.R.U32.HI UR6, URZ, UR9, UR6 ;  /* 0x00000009ff067299 */ /* 0x000fe40008011606 */
[----:B-1----:R-:W-:Y:S02]  /*2a50*/  USHF.R.U32.HI UR4, URZ, UR13, UR4 ;  /* 0x0000000dff047299 */ /* 0x002fe40008011604 */
[----:B------:R-:W-:Y:S02]  /*2a60*/  USEL UR5, UR54, UR6, !UP2 ;  /* 0x0000000636057287 */ /* 0x000fe4000d000000 */
[----:B------:R-:W-:-:S04]  /*2a70*/  USEL UR4, UR53, UR4, !UP0 ;  /* 0x0000000435047287 */ /* 0x000fc8000c000000 */
[----:B------:R-:W-:Y:S02]  /*2a80*/  UIADD3 UR6, UPT, UPT, UR5, -UR4, URZ ;  /* 0x8000000405067290 */ /* 0x000fe4000fffe0ff */
[----:B------:R-:W-:Y:S02]  /*2a90*/  UIADD3 UR4, UPT, UPT, -UR5, UR4, URZ ;  /* 0x0000000405047290 */ /* 0x000fe4000fffe1ff */
[----:B------:R-:W-:Y:S02]  /*2aa0*/  UIMAD UR53, UR6, UR10, UR53 ;  /* 0x0000000a063572a4 */ /* 0x000fe4000f8e0235 */
[----:B------:R-:W-:-:S12]  /*2ab0*/  UIMAD UR54, UR4, UR12, UR54 ;  /* 0x0000000c043672a4 */ /* 0x000fd8000f8e0236 */
.L_x_45:
[----:B------:R-:W-:Y:S01]  /*2ac0*/  VIADD R11, R11, 0x1 ;  /* 0x000000010b0b7836 */ /* 0x000fe20000000000 */
[----:B------:R-:W-:Y:S02]  /*2ad0*/  R2UR UR5, R56 ;  /* 0x00000000380572ca */ /* 0x000fe400000e0000 */
[----:B------:R-:W-:Y:S02]  /*2ae0*/  R2UR UR4, R55 ;  /* 0x00000000370472ca */ /* 0x000fe400000e0000 */
[C---:B------:R-:W-:Y:S02]  /*2af0*/  ISETP.NE.AND P0, PT, R11.reuse, 0x2, PT ;  /* 0x000000020b00780c */ /* 0x040fe40003f05270 */
[----:B------:R-:W-:Y:S02]  /*2b00*/  PLOP3.LUT P2, PT, PT, PT, PT, 0x80, 0x8 ;  /* 0x000000000008781c */ /* 0x000fe40003f4f070 */
[----:B-1----:R-:W-:Y:S02]  /*2b10*/  SEL R0, RZ, 0x1, P0 ;  /* 0x00000001ff007807 */ /* 0x002fe40000000000 */
[----:B------:R-:W-:-:S02]  /*2b20*/  SEL R11, R11, RZ, P0 ;  /* 0x000000ff0b0b7207 */ /* 0x000fc40000000000 */
[----:B------:R-:W-:Y:S01]  /*2b30*/  LOP3.LUT R10, R10, R0, RZ, 0x3c, !PT ;  /* 0x000000000a0a7212 */ /* 0x000fe200078e3cff */
[----:B------:R-:W-:Y:S02]  /*2b40*/  UIADD3 UR24, UPT, UPT, UR54, UR5, URZ ;  /* 0x0000000536187290 */ /* 0x000fe4000fffe0ff */
[----:B------:R-:W-:Y:S01]  /*2b50*/  UIADD3 UR28, UPT, UPT, UR53, UR4, URZ ;  /* 0x00000004351c7290 */ /* 0x000fe2000fffe0ff */
[----:B------:R-:W-:Y:S11]  /*2b60*/  BRA.U UP1, `(.L_x_46) ;  /* 0xffffffed010c7547 */ /* 0x000ff6000b83ffff */
[----:B------:R-:W-:Y:S01]  /*2b70*/  UIADD3 UR21, UPT, UPT, UR21, 0x10, URZ ;  /* 0x0000001015157890 */ /* 0x000fe2000fffe0ff */
[----:B------:R-:W-:-:S03]  /*2b80*/  SHF.L.U32 R2, R12, 0x1f, RZ ;  /* 0x0000001f0c027819 */ /* 0x000fc600000006ff */
[----:B------:R-:W-:-:S09]  /*2b90*/  ULEA UR4, UR23, UR21, 0x3 ;  /* 0x0000001517047291 */ /* 0x000fd2000f8e18ff */
[----:B------:R-:W1:Y:S02]  /*2ba0*/  SYNCS.PHASECHK.TRANS64.TRYWAIT P0, [UR4], R2 ;  /* 0x00000002ff0075a7 */ /* 0x000e640008001104 */
[----:B-1----:R-:W-:Y:S05]  /*2bb0*/  @!P0 BRA `(.L_x_47) ;  /* 0x0000006800088947 */ /* 0x002fea0003800000 */
.L_x_145:
[----:B------:R-:W-:-:S04]  /*2bc0*/  UIADD3 UR4, UPT, UPT, UR23, 0x1, URZ ;  /* 0x0000000117047890 */ /* 0x000fc8000fffe0ff */
[----:B------:R-:W-:-:S04]  /*2bd0*/  UISETP.NE.AND UP0, UPT, UR4, 0x2, UPT ;  /* 0x000000020400788c */ /* 0x000fc8000bf05270 */
[----:B------:R-:W-:Y:S02]  /*2be0*/  USEL UR5, URZ, 0x1, UP0 ;  /* 0x00000001ff057887 */ /* 0x000fe40008000000 */
[----:B------:R-:W-:-:S04]  /*2bf0*/  USEL UR4, UR4, URZ, UP0 ;  /* 0x000000ff04047287 */ /* 0x000fc80008000000 */
[----:B------:R-:W-:Y:S01]  /*2c00*/  ULEA UR4, UR4, UR21, 0x3 ;  /* 0x0000001504047291 */ /* 0x000fe2000f8e18ff */
[----:B-1----:R-:W-:-:S04]  /*2c10*/  LOP3.LUT R2, R12, UR5, RZ, 0x3c, !PT ;  /* 0x000000050c027c12 */ /* 0x002fc8000f8e3cff */
[----:B------:R-:W-:Y:S01]  /*2c20*/  SHF.L.U32 R2, R2, 0x1f, RZ ;  /* 0x0000001f02027819 */ /* 0x000fe200000006ff */
[----:B------:R-:W-:-:S07]  /*2c30*/  IMAD.U32 R0, RZ, RZ, UR4 ;  /* 0x00000004ff007e24 */ /* 0x000fce000f8e00ff */
.L_x_48:
[----:B-1----:R1:W2:Y:S02]  /*2c40*/  SYNCS.PHASECHK.TRANS64.TRYWAIT P0, [R0+URZ], R2 ;  /* 0x00000002000075a7 */ /* 0x0022a400080011ff */
[----:B--2---:R-:W-:Y:S05]  /*2c50*/  @!P0 NANOSLEEP.SYNCS 0x989680 ;  /* 0x009896800000895d */ /* 0x004fea0003900000 */
[----:B------:R-:W2:Y:S02]  /*2c60*/  @!P0 SYNCS.PHASECHK.TRANS64 P0, [R0+URZ], R2 ;  /* 0x00000002000085a7 */ /* 0x000ea400080010ff */
[----:B--2---:R-:W-:Y:S05]  /*2c70*/  @P0 EXIT ;  /* 0x000000000000094d */ /* 0x004fea0003800000 */
[----:B------:R-:W-:Y:S05]  /*2c80*/  BRA `(.L_x_48) ;  /* 0xfffffffc00ec7947 */ /* 0x000fea000383ffff */
.L_x_22:
[----:B------:R-:W-:-:S04]  /*2c90*/  UISETP.NE.AND UP0, UPT, UR55, URZ, UPT ;  /* 0x000000ff3700728c */ /* 0x000fc8000bf05270 */
[----:B------:R-:W-:-:S09]  /*2ca0*/  UISETP.NE.OR UP0, UPT, UR18, 0x1, UP0 ;  /* 0x000000011200788c */ /* 0x000fd20008705670 */
[----:B------:R-:W-:Y:S05]  /*2cb0*/  BRA.U UP0, `(.L_x_49) ;  /* 0x0000000500487547 */ /* 0x000fea000b800000 */
[----:B------:R-:W-:Y:S01]  /*2cc0*/  ISETP.GE.U32.AND P2, PT, R0, 0x2, PT ;  /* 0x000000020000780c */ /* 0x000fe20003f46070 */
[----:B------:R-:W-:Y:S01]  /*2cd0*/  IMAD.MOV.U32 R12, RZ, RZ, 0x1 ;  /* 0x00000001ff0c7424 */ /* 0x000fe200078e00ff */
[----:B------:R-:W-:Y:S02]  /*2ce0*/  CS2R R10, SRZ ;  /* 0x00000000000a7805 */ /* 0x000fe4000001ff00 */
[----:B------:R-:W-:Y:S01]  /*2cf0*/  CS2R R8, SRZ ;  /* 0x0000000000087805 */ /* 0x000fe2000001ff00 */
[----:B------:R-:W-:Y:S01]  /*2d00*/  UMOV UR6, 0x400 ;  /* 0x0000040000067882 */ /* 0x000fe20000000000 */
[----:B------:R-:W-:Y:S01]  /*2d10*/  UMOV UR5, URZ ;  /* 0x000000ff00057c82 */ /* 0x000fe20008000000 */
[----:B------:R-:W-:-:S12]  /*2d20*/  ULEA UR6, UR55, UR6, 0x18 ;  /* 0x0000000637067291 */ /* 0x000fd8000f8ec0ff */
.L_x_53:
[----:B------:R-:W-:Y:S02]  /*2d30*/  LEA R2, R8, UR6, 0x3 ;  /* 0x0000000608027c11 */ /* 0x000fe4000f8e18ff */
[----:B------:R-:W-:-:S03]  /*2d40*/  SHF.L.U32 R4, R9, 0x1f, RZ ;  /* 0x0000001f09047819 */ /* 0x000fc600000006ff */
[----:B------:R-:W-:Y:S01]  /*2d50*/  VIADD R5, R2, 0xe0 ;  /* 0x000000e002057836 */ /* 0x000fe20000000000 */
[----:B------:R-:W2:Y:S02]  /*2d60*/  SYNCS.PHASECHK.TRANS64.TRYWAIT P0, [R2+URZ+0xd0], R4 ;  /* 0x0000d004020075a7 */ /* 0x000ea400080011ff */
[----:B--2---:R-:W-:Y:S05]  /*2d70*/  @!P0 BRA `(.L_x_50) ;  /* 0x0000006400b08947 */ /* 0x004fea0003800000 */
.L_x_146:
[----:B------:R-:W-:Y:S01]  /*2d80*/  ULEA UR4, UR5, UR6, 0x3 ;  /* 0x0000000605047291 */ /* 0x000fe2000f8e18ff */
[----:B--2---:R-:W-:Y:S01]  /*2d90*/  PRMT R2, RZ, 0x654, R5 ;  /* 0x00000654ff027816 */ /* 0x004fe20000000005 */
[----:B------:R-:W-:Y:S01]  /*2da0*/  @!P2 IMAD.MOV.U32 R4, RZ, RZ, 0x10 ;  /* 0x00000010ff04a424 */ /* 0x000fe200078e00ff */
[----:B------:R-:W-:Y:S01]  /*2db0*/  SHF.L.U32 R5, R12, 0x1f, RZ ;  /* 0x0000001f0c057819 */ /* 0x000fe200000006ff */
[----:B------:R-:W-:Y:S01]  /*2dc0*/  UIADD3 UR7, UPT, UPT, UR4, 0x70, URZ ;  /* 0x0000007004077890 */ /* 0x000fe2000fffe0ff */
[----:B------:R2:W-:Y:S05]  /*2dd0*/  SYNCS.ARRIVE.TRANS64.RED.A1T0 RZ, [R2+URZ], RZ ;  /* 0x000000ff02ff79a7 */ /* 0x0005ea00081004ff */
[----:B------:R-:W-:Y:S01]  /*2de0*/  IMAD.U32 R6, RZ, RZ, UR7 ;  /* 0x00000007ff067e24 */ /* 0x000fe2000f8e00ff */
[----:B------:R-:W3:Y:S04]  /*2df0*/  SYNCS.PHASECHK.TRANS64.TRYWAIT P0, [UR4+0x80], R5 ;  /* 0x00008005ff0075a7 */ /* 0x000ee80008001104 */
[----:B------:R-:W-:Y:S01]  /*2e00*/  PRMT R6, R0, 0x654, R6 ;  /* 0x0000065400067816 */ /* 0x000fe20000000006 */
[----:B--23--:R-:W-:Y:S06]  /*2e10*/  @!P0 BRA `(.L_x_51) ;  /* 0x00000064009c8947 */ /* 0x00cfec0003800000 */
.L_x_148:
[----:B------:R-:W-:Y:S01]  /*2e20*/  ULEA UR8, UR5, UR6, 0x4 ;  /* 0x0000000605087291 */ /* 0x000fe2000f8e20ff */
[----:B------:R-:W-:Y:S01]  /*2e30*/  SEL R3, R6, R3, !P2 ;  /* 0x0000000306037207 */ /* 0x000fe20005000000 */
[----:B------:R-:W-:Y:S01]  /*2e40*/  UIADD3 UR9, UPT, UPT, UR4, 0x70, URZ ;  /* 0x0000007004097890 */ /* 0x000fe2000fffe0ff */
[----:B--2---:R-:W-:Y:S01]  /*2e50*/  LEA R2, R11, UR6, 0x3 ;  /* 0x000000060b027c11 */ /* 0x004fe2000f8e18ff */
[----:B------:R-:W-:Y:S01]  /*2e60*/  UIADD3 UR8, UPT, UPT, UR8, 0x100, URZ ;  /* 0x0000010008087890 */ /* 0x000fe2000fffe0ff */
[----:B------:R2:W-:Y:S01]  /*2e70*/  @!P2 SYNCS.ARRIVE.TRANS64.RED RZ, [R3+URZ], R4 ;  /* 0x0000000403ffa9a7 */ /* 0x0005e200080004ff */
[----:B------:R-:W-:Y:S01]  /*2e80*/  UIADD3 UR4, UPT, UPT, UR5, 0x1, URZ ;  /* 0x0000000105047890 */ /* 0x000fe2000fffe0ff */
[----:B------:R-:W-:-:S03]  /*2e90*/  VIADD R8, R8, 0x1 ;  /* 0x0000000108087836 */ /* 0x000fc60000000000 */
[----:B------:R-:W-:Y:S02]  /*2ea0*/  UISETP.NE.AND UP0, UPT, UR4, 0x2, UPT ;  /* 0x000000020400788c */ /* 0x000fe4000bf05270 */
[----:B------:R-:W-:Y:S01]  /*2eb0*/  ISETP.NE.AND P0, PT, R8, 0x2, PT ;  /* 0x000000020800780c */ /* 0x000fe20003f05270 */
[----:B------:R-:W-:Y:S06]  /*2ec0*/  UGETNEXTWORKID.BROADCAST [UR8], [UR9] ;  /* 0x00000000080073ca */ /* 0x000fec0008000100 */
[----:B------:R-:W-:Y:S02]  /*2ed0*/  USEL UR7, URZ, 0x1, UP0 ;  /* 0x00000001ff077887 */ /* 0x000fe40008000000 */
[----:B------:R-:W-:-:S04]  /*2ee0*/  USEL UR5, UR4, URZ, UP0 ;  /* 0x000000ff04057287 */ /* 0x000fc80008000000 */
[----:B------:R-:W-:Y:S02]  /*2ef0*/  LOP3.LUT R12, R12, UR7, RZ, 0x3c, !PT ;  /* 0x000000070c0c7c12 */ /* 0x000fe4000f8e3cff */
[----:B--2---:R-:W-:-:S04]  /*2f00*/  SHF.L.U32 R4, R10, 0x1f, RZ ;  /* 0x0000001f0a047819 */ /* 0x004fc800000006ff */
[----:B------:R-:W2:Y:S02]  /*2f10*/  SYNCS.PHASECHK.TRANS64.TRYWAIT P1, [R2+URZ+0x70], R4 ;  /* 0x00007004020075a7 */ /* 0x000ea400080211ff */
[----:B--2---:R-:W-:Y:S05]  /*2f20*/  @!P1 BRA `(.L_x_52) ;  /* 0x0000006400709947 */ /* 0x004fea0003800000 */
.L_x_149:
[C---:B--2---:R-:W-:Y:S01]  /*2f30*/  LEA R4, R11.reuse, UR6, 0x4 ;  /* 0x000000060b047c11 */ /* 0x044fe2000f8e20ff */
[----:B------:R-:W-:Y:S01]  /*2f40*/  VIADD R2, R2, 0x80 ;  /* 0x0000008002027836 */ /* 0x000fe20000000000 */
[----:B------:R-:W-:Y:S01]  /*2f50*/  SEL R8, R8, RZ, P0 ;  /* 0x000000ff08087207 */ /* 0x000fe20000000000 */
[----:B------:R-:W-:-:S03]  /*2f60*/  VIADD R11, R11, 0x1 ;  /* 0x000000010b0b7836 */ /* 0x000fc60000000000 */
[----:B------:R-:W2:Y:S01]  /*2f70*/  LDS.128 R4, [R4+0x100] ;  /* 0x0001000004047984 */ /* 0x000ea20000000c00 */
[----:B------:R-:W-:Y:S02]  /*2f80*/  PRMT R2, RZ, 0x654, R2 ;  /* 0x00000654ff027816 */ /* 0x000fe40000000002 */
[C---:B------:R-:W-:Y:S01]  /*2f90*/  ISETP.NE.AND P1, PT, R11.reuse, 0x2, PT ;  /* 0x000000020b00780c */ /* 0x040fe20003f25270 */
[----:B------:R-:W-:Y:S01]  /*2fa0*/  @!PT LDS RZ, [RZ] ;  /* 0x00000000fffff984 */ /* 0x000fe20000000800 */
[----:B------:R-:W-:Y:S01]  /*2fb0*/  @!PT LDS RZ, [RZ] ;  /* 0x00000000fffff984 */ /* 0x000fe20000000800 */
[----:B------:R-:W-:Y:S01]  /*2fc0*/  @!PT LDS RZ, [RZ] ;  /* 0x00000000fffff984 */ /* 0x000fe20000000800 */
[----:B------:R-:W-:Y:S01]  /*2fd0*/  @!PT LDS RZ, [RZ] ;  /* 0x00000000fffff984 */ /* 0x000fe20000000800 */
[----:B------:R3:W-:Y:S06]  /*2fe0*/  MEMBAR.ALL.CTA ;  /* 0x0000000000007992 */ /* 0x0007ec0000008000 */
[----:B---3--:R-:W3:Y:S01]  /*2ff0*/  FENCE.VIEW.ASYNC.S ;  /* 0x00000000000073c6 */ /* 0x008ee20000000000 */
[----:B------:R-:W-:Y:S01]  /*3000*/  SEL R11, R11, RZ, P1 ;  /* 0x000000ff0b0b7207 */ /* 0x000fe20000800000 */
[----:B---3--:R3:W-:Y:S01]  /*3010*/  SYNCS.ARRIVE.TRANS64.RED.A1T0 RZ, [R2+URZ], RZ ;  /* 0x000000ff02ff79a7 */ /* 0x0087e200081004ff */
[----:B--2---:R-:W-:-:S02]  /*3020*/  LOP3.LUT P3, RZ, R6, 0x1, RZ, 0xc0, !PT ;  /* 0x0000000106ff7812 */ /* 0x004fc4000786c0ff */
[----:B------:R-:W-:-:S04]  /*3030*/  SEL R4, RZ, 0x1, P1 ;  /* 0x00000001ff047807 */ /* 0x000fc80000800000 */
[----:B------:R-:W-:Y:S02]  /*3040*/  LOP3.LUT R10, R10, R4, RZ, 0x3c, !PT ;  /* 0x000000040a0a7212 */ /* 0x000fe400078e3cff */
[----:B---3--:R-:W-:-:S04]  /*3050*/  SEL R2, RZ, 0x1, P0 ;  /* 0x00000001ff027807 */ /* 0x008fc80000000000 */
[----:B------:R-:W-:Y:S01]  /*3060*/  LOP3.LUT R9, R9, R2, RZ, 0x3c, !PT ;  /* 0x0000000209097212 */ /* 0x000fe200078e3cff */
[----:B------:R-:W-:Y:S06]  /*3070*/  @P3 BRA `(.L_x_53) ;  /* 0xfffffffc002c3947 */ /* 0x000fec000383ffff */
[----:B------:R-:W-:Y:S01]  /*3080*/  ULEA UR4, UR5, UR6, 0x3 ;  /* 0x0000000605047291 */ /* 0x000fe2000f8e18ff */
[----:B------:R-:W-:-:S08]  /*3090*/  SHF.L.U32 R2, R12, 0x1f, RZ ;  /* 0x0000001f0c027819 */ /* 0x000fd000000006ff */
[----:B------:R-:W2:Y:S02]  /*30a0*/  SYNCS.PHASECHK.TRANS64 P0, [UR4+0x80], R2 ;  /* 0x00008002ff0075a7 */ /* 0x000ea40008001004 */
[----:B--2---:R-:W-:Y:S05]  /*30b0*/  @P0 BRA `(.L_x_54) ;  /* 0x0000000000080947 */ /* 0x004fea0003800000 */
[----:B------:R-:W2:Y:S02]  /*30c0*/  SYNCS.PHASECHK.TRANS64.TRYWAIT P0, [UR4+0x80], R2 ;  /* 0x00008002ff0075a7 */ /* 0x000ea40008001104 */
[----:B--2---:R-:W-:Y:S05]  /*30d0*/  @!P0 BRA `(.L_x_55) ;  /* 0x0000006400188947 */ /* 0x004fea0003800000 */
.L_x_54:
[----:B------:R-:W-:-:S04]  /*30e0*/  UIADD3 UR7, UPT, UPT, UR5, 0x1, URZ ;  /* 0x0000000105077890 */ /* 0x000fc8000fffe0ff */
[----:B------:R-:W-:-:S04]  /*30f0*/  UISETP.NE.AND UP0, UPT, UR7, 0x2, UPT ;  /* 0x000000020700788c */ /* 0x000fc8000bf05270 */
[----:B------:R-:W-:Y:S02]  /*3100*/  USEL UR8, URZ, 0x1, UP0 ;  /* 0x00000001ff087887 */ /* 0x000fe40008000000 */
[----:B------:R-:W-:-:S04]  /*3110*/  USEL UR7, UR7, URZ, UP0 ;  /* 0x000000ff07077287 */ /* 0x000fc80008000000 */
[----:B------:R-:W-:Y:S01]  /*3120*/  ULEA UR7, UR7, UR6, 0x3 ;  /* 0x0000000607077291 */ /* 0x000fe2000f8e18ff */
[----:B--2---:R-:W-:-:S04]  /*3130*/  LOP3.LUT R2, R12, UR8, RZ, 0x3c, !PT ;  /* 0x000000080c027c12 */ /* 0x004fc8000f8e3cff */
[----:B------:R-:W-:-:S04]  /*3140*/  SHF.L.U32 R0, R2, 0x1f, RZ ;  /* 0x0000001f02007819 */ /* 0x000fc800000006ff */
[----:B------:R-:W2:Y:S02]  /*3150*/  SYNCS.PHASECHK.TRANS64 P0, [UR7+0x80], R0 ;  /* 0x00008000ff0075a7 */ /* 0x000ea40008001007 */
[----:B-12---:R-:W-:Y:S05]  /*3160*/  @P0 EXIT ;  /* 0x000000000000094d */ /* 0x006fea0003800000 */
[----:B------:R-:W-:Y:S02]  /*3170*/  SHF.L.U32 R2, R2, 0x1f, RZ ;  /* 0x0000001f02027819 */ /* 0x000fe400000006ff */
[----:B------:R-:W-:-:S07]  /*3180*/  MOV R0, UR7 ;  /* 0x0000000700007c02 */ /* 0x000fce0008000f00 */
.L_x_56:
[----:B-1----:R1:W2:Y:S02]  /*3190*/  SYNCS.PHASECHK.TRANS64.TRYWAIT P0, [R0+URZ+0x80], R2 ;  /* 0x00008002000075a7 */ /* 0x0022a400080011ff */
[----:B--2---:R-:W-:Y:S05]  /*31a0*/  @!P0 NANOSLEEP.SYNCS 0x989680 ;  /* 0x009896800000895d */ /* 0x004fea0003900000 */
[----:B------:R-:W2:Y:S02]  /*31b0*/  @!P0 SYNCS.PHASECHK.TRANS64 P0, [R0+URZ+0x80], R2 ;  /* 0x00008002000085a7 */ /* 0x000ea400080010ff */
[----:B--2---:R-:W-:Y:S05]  /*31c0*/  @P0 EXIT ;  /* 0x000000000000094d */ /* 0x004fea0003800000 */
[----:B------:R-:W-:Y:S05]  /*31d0*/  BRA `(.L_x_56) ;  /* 0xfffffffc00ec7947 */ /* 0x000fea000383ffff */
.L_x_49:
[----:B------:R-:W-:Y:S05]  /*31e0*/  BRA.U UP4, `(.L_x_57) ;  /* 0x0000001504047547 */ /* 0x000fea000b800000 */
[----:B------:R-:W-:Y:S01]  /*31f0*/  UMOV UR4, 0x40 ;  /* 0x0000004000047882 */ /* 0x000fe20000000000 */
[----:B------:R-:W-:Y:S01]  /*3200*/  NOP ;  /* 0x0000000000007918 */ /* 0x000fe20000000000 */
[----:B------:R-:W-:Y:S01]  /*3210*/  ULEA UR5, UR55, UR4, 0x18 ;  /* 0x0000000437057291 */ /* 0x000fe2000f8ec0ff */
[----:B------:R-:W-:Y:S02]  /*3220*/  UMOV UR6, 0x400 ;  /* 0x0000040000067882 */ /* 0x000fe40000000000 */
[----:B------:R-:W-:-:S06]  /*3230*/  ULEA UR6, UR55, UR6, 0x18 ;  /* 0x0000000637067291 */ /* 0x000fcc000f8ec0ff */
[----:B------:R-:W2:Y:S02]  /*3240*/  LDS.U8 R0, [UR5+0x1c] ;  /* 0x00001c05ff007984 */ /* 0x000ea40008000000 */
[----:B--2---:R-:W-:-:S13]  /*3250*/  ISETP.NE.AND P0, PT, R0, RZ, PT ;  /* 0x000000ff0000720c */ /* 0x004fda0003f05270 */
[----:B------:R-:W-:Y:S05]  /*3260*/  @P0 BRA `(.L_x_58) ;  /* 0x0000000000580947 */ /* 0x000fea0003800000 */
[----:B------:R-:W-:-:S13]  /*3270*/  ELECT P0, URZ, PT ;  /* 0x0000000000ff782f */ /* 0x000fda0003800000 */
[----:B------:R-:W-:Y:S05]  /*3280*/  @!P0 BRA `(.L_x_59) ;  /* 0x0000000000608947 */ /* 0x000fea0003800000 */
[----:B------:R-:W-:Y:S01]  /*3290*/  UMOV UR4, 0x10 ;  /* 0x0000001000047882 */ /* 0x000fe20000000000 */
[----:B------:R-:W-:Y:S01]  /*32a0*/  HFMA2 R0, -RZ, RZ, 0, 5.9604644775390625e-08 ;  /* 0x00000001ff007431 */ /* 0x000fe200000001ff */
[----:B------:R-:W-:-:S03]  /*32b0*/  MOV R3, 0xffff ;  /* 0x0000ffff00037802 */ /* 0x000fc60000000f00 */
[----:B------:R-:W-:Y:S04]  /*32c0*/  DEPBAR.LE SB2, 0x36 ;  /* 0x0000ad800000791a */ /* 0x000fe80000000000 */
[----:B------:R-:W2:Y:S02]  /*32d0*/  UTCATOMSWS.FIND_AND_SET.ALIGN UP0, UR4, UR4 ;  /* 0x00000004000475e3 */ /* 0x000ea40008000800 */
[----:B--2---:R-:W-:Y:S01]  /*32e0*/  MOV R4, UR4 ;  /* 0x0000000400047c02 */ /* 0x004fe20008000f00 */
[----:B------:R-:W-:Y:S06]  /*32f0*/  BRA.U UP0, `(.L_x_60) ;  /* 0x0000000100187547 */ /* 0x000fec000b800000 */
.L_x_61:
[----:B------:R-:W-:Y:S05]  /*3300*/  NANOSLEEP 0x64 ;  /* 0x000000640000795d */ /* 0x000fea0003800000 */
[----:B------:R-:W-:-:S05]  /*3310*/  UMOV UR4, 0x10 ;  /* 0x0000001000047882 */ /* 0x000fca0000000000 */
[----:B------:R-:W-:Y:S04]  /*3320*/  DEPBAR.LE SB2, 0x36 ;  /* 0x0000ad800000791a */ /* 0x000fe80000000000 */
[----:B------:R-:W2:Y:S02]  /*3330*/  UTCATOMSWS.FIND_AND_SET.ALIGN UP0, UR4, UR4 ;  /* 0x00000004000475e3 */ /* 0x000ea40008000800 */
[----:B--2---:R-:W-:Y:S01]  /*3340*/  MOV R4, UR4 ;  /* 0x0000000400047c02 */ /* 0x004fe20008000f00 */
[----:B------:R-:W-:Y:S05]  /*3350*/  BRA.U !UP0, `(.L_x_61) ;  /* 0xfffffffd08e87547 */ /* 0x000fea000b83ffff */
.L_x_60:
[-C--:B------:R-:W-:Y:S02]  /*3360*/  SHF.L.U32 R3, R3, R4.reuse, RZ ;  /* 0x0000000403037219 */ /* 0x080fe400000006ff */
[----:B------:R-:W-:Y:S01]  /*3370*/  SHF.L.U32 R0, R0, R4, RZ ;  /* 0x0000000400007219 */ /* 0x000fe200000006ff */
[----:B------:R-:W-:Y:S02]  /*3380*/  IMAD.SHL.U32 R4, R4, 0x20, RZ ;  /* 0x0000002004047824 */ /* 0x000fe400078e00ff */
[----:B------:R2:W-:Y:S04]  /*3390*/  ATOMS.OR RZ, [UR5+0x14], R3 ;  /* 0x00001403ffff798c */ /* 0x0005e8000b000005 */
[----:B------:R2:W-:Y:S04]  /*33a0*/  ATOMS.OR RZ, [UR5+0x18], R0 ;  /* 0x00001800ffff798c */ /* 0x0005e8000b000005 */
[----:B------:R2:W-:Y:S01]  /*33b0*/  STS [UR6+0x120], R4 ;  /* 0x00012004ff007988 */ /* 0x0005e20008000806 */
[----:B------:R-:W-:Y:S05]  /*33c0*/  BRA `(.L_x_59) ;  /* 0x0000000000107947 */ /* 0x000fea0003800000 */
.L_x_58:
[----:B------:R-:W-:Y:S02]  /*33d0*/  MOV R0, 0xffffffff ;  /* 0xffffffff00007802 */ /* 0x000fe40000000f00 */
[----:B------:R-:W-:-:S03]  /*33e0*/  MOV R4, 0x3410 ;  /* 0x0000341000047802 */ /* 0x000fc60000000f00 */
[----:B------:R2:W-:Y:S04]  /*33f0*/  STS [UR6+0x120], R0 ;  /* 0x00012000ff007988 */ /* 0x0005e80008000806 */
[----:B-12--5:R-:W-:Y:S05]  /*3400*/  CALL.REL.NOINC `($__internal_1_$__cuda_sm10x_tcgen05_guardrail_trap_phase_invalid_during_alloc) ;  /* 0x0000006800687944 */ /* 0x026fea0003c00000 */
.L_x_59:
[----:B------:R-:W-:Y:S05]  /*3410*/  WARPSYNC.ALL ;  /* 0x0000000000007948 */ /* 0x000fea0003800000 */
[----:B------:R-:W3:Y:S01]  /*3420*/  S2UR UR4, SR_CgaCtaId ;  /* 0x00000000000479c3 */ /* 0x000ee20000008800 */
[----:B------:R-:W-:Y:S01]  /*3430*/  UMOV UR71, 0x400 ;  /* 0x0000040000477882 */ /* 0x000fe20000000000 */
[----:B------:R-:W-:-:S06]  /*3440*/  NOP ;  /* 0x0000000000007918 */ /* 0x000fcc0000000000 */
[----:B------:R-:W-:Y:S06]  /*3450*/  BAR.ARV 0x6, 0xa0 ;  /* 0x0182800000007b1d */ /* 0x000fec0000002000 */
[----:B------:R-:W4:Y:S01]  /*3460*/  LDCU UR7, c[0x0][0x38c] ;  /* 0x00007180ff0777ac */ /* 0x000f220008000800 */
[----:B------:R-:W-:Y:S01]  /*3470*/  LOP3.LUT R2, R2, 0xffff, RZ, 0xc0, !PT ;  /* 0x0000ffff02027812 */ /* 0x000fe200078ec0ff */
[----:B------:R-:W-:Y:S01]  /*3480*/  HFMA2 R11, -RZ, RZ, 0, 5.9604644775390625e-08 ;  /* 0x00000001ff0b7431 */ /* 0x000fe200000001ff */
[----:B------:R-:W-:Y:S01]  /*3490*/  MOV R10, RZ ;  /* 0x000000ff000a7202 */ /* 0x000fe20000000f00 */
[----:B------:R-:W1:Y:S01]  /*34a0*/  LDCU UR8, c[0x0][0x38c] ;  /* 0x00007180ff0877ac */ /* 0x000e620008000800 */
[----:B------:R-:W-:-:S02]  /*34b0*/  R2UR UR72, R2 ;  /* 0x00000000024872ca */ /* 0x000fc400000e0000 */
[----:B------:R-:W-:Y:S01]  /*34c0*/  CS2R R8, SRZ ;  /* 0x0000000000087805 */ /* 0x000fe2000001ff00 */
[----:B------:R-:W-:Y:S01]  /*34d0*/  UMOV UR75, URZ ;  /* 0x000000ff004b7c82 */ /* 0x000fe20008000000 */
[----:B------:R-:W-:Y:S01]  /*34e0*/  UMOV UR9, URZ ;  /* 0x000000ff00097c82 */ /* 0x000fe20008000000 */
[----:B---3--:R-:W-:Y:S01]  /*34f0*/  ULEA UR71, UR4, UR71, 0x18 ;  /* 0x0000004704477291 */ /* 0x008fe2000f8ec0ff */
[----:B------:R-:W-:Y:S01]  /*3500*/  UMOV UR76, 0x0 ;  /* 0x00000000004c7882 */ /* 0x000fe20000000000 */
[----:B------:R-:W-:Y:S02]  /*3510*/  UMOV UR77, 0x4200910 ;  /* 0x04200910004d7882 */ /* 0x000fe40000000000 */
[----:B------:R-:W-:Y:S02]  /*3520*/  UIADD3 UR6, UPT, UPT, UR71, 0x8800, URZ ;  /* 0x0000880047067890 */ /* 0x000fe4000fffe0ff */
[----:B------:R-:W-:Y:S02]  /*3530*/  UIADD3 UR5, UPT, UPT, UR71, 0x18800, URZ ;  /* 0x0001880047057890 */ /* 0x000fe4000fffe0ff */
[----:B----4-:R-:W-:Y:S01]  /*3540*/  UIADD3 UR7, UPT, UPT, UR7, 0x7f, URZ ;  /* 0x0000007f07077890 */ /* 0x010fe2000fffe0ff */
[----:B--2---:R-:W2:Y:S01]  /*3550*/  LDS R0, [UR71+0x120] ;  /* 0x00012047ff007984 */ /* 0x004ea20008000800 */
[----:B------:R-:W-:-:S02]  /*3560*/  USHF.R.U32.HI UR6, URZ, 0x4, UR6 ;  /* 0x00000004ff067899 */ /* 0x000fc40008011606 */
[----:B------:R-:W-:Y:S02]  /*3570*/  USHF.R.S32.HI UR4, URZ, 0x1f, UR7 ;  /* 0x0000001fff047899 */ /* 0x000fe40008011407 */
[----:B------:R-:W-:Y:S02]  /*3580*/  USHF.R.U32.HI UR5, URZ, 0x4, UR5 ;  /* 0x00000004ff057899 */ /* 0x000fe40008011605 */
[----:B------:R-:W-:Y:S02]  /*3590*/  ULEA.HI UR4, UR4, UR7, URZ, 0x7 ;  /* 0x0000000704047291 */ /* 0x000fe4000f8f38ff */
[----:B------:R-:W-:Y:S02]  /*35a0*/  ULOP3.LUT UR6, UR6, 0x3fff, URZ, 0xc0, !UPT ;  /* 0x00003fff06067892 */ /* 0x000fe4000f8ec0ff */
[----:B------:R-:W-:Y:S02]  /*35b0*/  USHF.R.S32.HI UR10, URZ, 0x7, UR4 ;  /* 0x00000007ff0a7899 */ /* 0x000fe40008011404 */
[----:B------:R-:W-:-:S02]  /*35c0*/  ULOP3.LUT UR5, UR5, 0x3fff, URZ, 0xc0, !UPT ;  /* 0x00003fff05057892 */ /* 0x000fc4000f8ec0ff */
[----:B------:R-:W-:Y:S02]  /*35d0*/  UISETP.LT.AND UP0, UPT, UR10, 0x1, UPT ;  /* 0x000000010a00788c */ /* 0x000fe4000bf01270 */
[----:B------:R-:W-:Y:S01]  /*35e0*/  IMAD.U32 R12, RZ, RZ, UR10 ;  /* 0x0000000aff0c7e24 */ /* 0x000fe2000f8e00ff */
[----:B------:R-:W-:Y:S02]  /*35f0*/  ULOP3.LUT UR73, UR6, 0x10000, URZ, 0xfc, !UPT ;  /* 0x0001000006497892 */ /* 0x000fe4000f8efcff */
[----:B------:R-:W-:Y:S02]  /*3600*/  USEL UR4, UR10, 0x1, !UP0 ;  /* 0x000000010a047887 */ /* 0x000fe4000c000000 */
[----:B------:R-:W-:Y:S02]  /*3610*/  ULOP3.LUT UR74, UR5, 0x10000, URZ, 0xfc, !UPT ;  /* 0x00010000054a7892 */ /* 0x000fe4000f8efcff */
[----:B------:R-:W-:Y:S02]  /*3620*/  UIADD3 UR4, UPT, UPT, -UR4, URZ, URZ ;  /* 0x000000ff04047290 */ /* 0x000fe4000fffe1ff */
[----:B-1----:R-:W-:-:S04]  /*3630*/  UISETP.GE.AND UP4, UPT, UR8, 0x1, UPT ;  /* 0x000000010800788c */ /* 0x002fc8000bf86270 */
[----:B------:R-:W-:Y:S01]  /*3640*/  IMAD.U32 R14, RZ, RZ, UR4 ;  /* 0x00000004ff0e7e24 */ /* 0x000fe2000f8e00ff */
[----:B--2---:R-:W-:-:S13]  /*3650*/  R2UR UR7, R0 ;  /* 0x00000000000772ca */ /* 0x004fda00000e0000 */
[----:B------:R-:W-:-:S07]  /*3660*/  IMAD.U32 R15, RZ, RZ, UR7 ;  /* 0x00000007ff0f7e24 */ /* 0x000fce000f8e00ff */
.L_x_68:
[----:B------:R-:W-:Y:S02]  /*3670*/  LEA R0, R10, UR71, 0x3 ;  /* 0x000000470a007c11 */ /* 0x000fe4000f8e18ff */
[----:B------:R-:W-:Y:S02]  /*3680*/  SHF.L.U32 R2, R9, 0x1f, RZ ;  /* 0x0000001f09027819 */ /* 0x000fe400000006ff */
[----:B------:R-:W-:Y:S01]  /*3690*/  PLOP3.LUT P0, PT, PT, PT, UP4, 0x80, 0x8 ;  /* 0x000000000008781c */ /* 0x000fe20003f0f048 */
[----:B------:R-:W-:Y:S01]  /*36a0*/  VIADD R3, R0, 0x80 ;  /* 0x0000008000037836 */ /* 0x000fe20000000000 */
[----:B-1----:R-:W1:Y:S02]  /*36b0*/  SYNCS.PHASECHK.TRANS64.TRYWAIT P1, [R0+URZ+0x70], R2 ;  /* 0x00007002000075a7 */ /* 0x002e6400080211ff */
[----:B-1----:R-:W-:Y:S09]  /*36c0*/  @!P1 BRA `(.L_x_62) ;  /* 0x0000005c00b49947 */ /* 0x002ff20003800000 */
.L_x_151:
[----:B------:R-:W-:Y:S01]  /*36d0*/  LEA R4, R10, UR71, 0x4 ;  /* 0x000000470a047c11 */ /* 0x000fe2000f8e20ff */
[----:B------:R-:W-:Y:S01]  /*36e0*/  @UP4 ULEA UR4, UR9, UR71, 0x3 ;  /* 0x0000004709044291 */ /* 0x000fe2000f8e18ff */
[----:B------:R-:W-:Y:S01]  /*36f0*/  PLOP3.LUT P2, PT, PT, PT, PT, 0x80, 0x8 ;  /* 0x000000000008781c */ /* 0x000fe20003f4f070 */
[----:B------:R-:W-:Y:S01]  /*3700*/  ULEA UR5, UR75, UR71, 0x3 ;  /* 0x000000474b057291 */ /* 0x000fe2000f8e18ff */
[----:B------:R-:W-:Y:S02]  /*3710*/  PRMT R3, RZ, 0x654, R3 ;  /* 0x00000654ff037816 */ /* 0x000fe40000000003 */
[----:B------:R-:W2:Y:S01]  /*3720*/  LDS.128 R4, [R4+0x100] ;  /* 0x0001000004047984 */ /* 0x000ea20000000c00 */
[----:B-1----:R-:W-:Y:S02]  /*3730*/  @P0 SHF.L.U32 R2, R8, 0x1f, RZ ;  /* 0x0000001f08020819 */ /* 0x002fe400000006ff */
[----:B------:R-:W-:Y:S01]  /*3740*/  SHF.L.U32 R0, R11, 0x1f, RZ ;  /* 0x0000001f0b007819 */ /* 0x000fe200000006ff */
[----:B------:R-:W-:Y:S01]  /*3750*/  @!PT LDS RZ, [RZ] ;  /* 0x00000000fffff984 */ /* 0x000fe20000000800 */
[----:B------:R-:W-:Y:S01]  /*3760*/  @!PT LDS RZ, [RZ] ;  /* 0x00000000fffff984 */ /* 0x000fe20000000800 */
[----:B------:R-:W-:Y:S01]  /*3770*/  @!PT LDS RZ, [RZ] ;  /* 0x00000000fffff984 */ /* 0x000fe20000000800 */
[----:B------:R-:W-:Y:S01]  /*3780*/  @!PT LDS RZ, [RZ] ;  /* 0x00000000fffff984 */ /* 0x000fe20000000800 */
[----:B------:R1:W-:Y:S06]  /*3790*/  MEMBAR.ALL.CTA ;  /* 0x0000000000007992 */ /* 0x0003ec0000008000 */
[----:B-1----:R-:W1:Y:S01]  /*37a0*/  FENCE.VIEW.ASYNC.S ;  /* 0x00000000000073c6 */ /* 0x002e620000000000 */
[----:B------:R-:W-:Y:S01]  /*37b0*/  R2UR UR6, R15 ;  /* 0x000000000f0672ca */ /* 0x000fe200000e0000 */
[----:B------:R-:W-:Y:S01]  /*37c0*/  IMAD.U32 R13, RZ, RZ, UR5 ;  /* 0x00000005ff0d7e24 */ /* 0x000fe2000f8e00ff */
[----:B-1----:R1:W-:Y:S01]  /*37d0*/  SYNCS.ARRIVE.TRANS64.RED.A1T0 RZ, [R3+URZ], RZ ;  /* 0x000000ff03ff79a7 */ /* 0x0023e200081004ff */
[----:B------:R1:W3:Y:S01]  /*37e0*/  @P0 SYNCS.PHASECHK.TRANS64.TRYWAIT P2, [UR4], R2 ;  /* 0x00000002ff0005a7 */ /* 0x0002e20008041104 */
[----:B------:R-:W-:Y:S01]  /*37f0*/  ULEA.HI UR4, UR75, UR75, URZ, 0x1 ;  /* 0x0000004b4b047291 */ /* 0x000fe2000f8f08ff */
[----:B--2---:R-:W-:-:S03]  /*3800*/  LOP3.LUT P1, RZ, R6, 0x1, RZ, 0xc0, !PT ;  /* 0x0000000106ff7812 */ /* 0x004fc6000782c0ff */
[----:B------:R-:W-:-:S04]  /*3810*/  ULOP3.LUT UR8, UR4, 0xffe, URZ, 0xc0, !UPT ;  /* 0x00000ffe04087892 */ /* 0x000fc8000f8ec0ff */
[----:B------:R-:W-:Y:S01]  /*3820*/  UIADD3 UR8, UPT, UPT, -UR8, UR75, URZ ;  /* 0x0000004b08087290 */ /* 0x000fe2000fffe1ff */
[----:B------:R-:W2:Y:S01]  /*3830*/  SYNCS.PHASECHK.TRANS64.TRYWAIT P0, [UR5+0xb0], R0 ;  /* 0x0000b000ff0075a7 */ /* 0x000ea20008001105 */
[----:B------:R-:W-:-:S04]  /*3840*/  USHF.L.U32 UR5, UR4, 0x6, URZ ;  /* 0x0000000604057899 */ /* 0x000fc800080006ff */
[----:B------:R-:W-:-:S04]  /*3850*/  ULOP3.LUT UR4, UR5, 0xffffff80, URZ, 0xc0, !UPT ;  /* 0xffffff8005047892 */ /* 0x000fc8000f8ec0ff */
[----:B------:R-:W-:-:S04]  /*3860*/  UIADD3 UR4, UPT, UPT, UR6, UR4, URZ ;  /* 0x0000000406047290 */ /* 0x000fc8000fffe0ff */
[----:B------:R-:W-:Y:S01]  /*3870*/  ULEA UR8, UR8, UR4, 0x14 ;  /* 0x0000000408087291 */ /* 0x000fe2000f8ea0ff */
[----:B-123--:R-:W-:Y:S11]  /*3880*/  @!P0 BRA `(.L_x_63) ;  /* 0x0000005c00588947 */ /* 0x00eff60003800000 */
.L_x_153:
[----:B------:R-:W-:Y:S01]  /*3890*/  IADD3 R10, PT, PT, R10, 0x1, RZ ;  /* 0x000000010a0a7810 */ /* 0x000fe20007ffe0ff */
[----:B------:R-:W-:Y:S06]  /*38a0*/  BRA.U !UP4, `(.L_x_64) ;  /* 0x000000050cec7547 */ /* 0x000fec000b800000 */
[----:B------:R-:W-:Y:S01]  /*38b0*/  R2UR UR69, R14 ;  /* 0x000000000e4572ca */ /* 0x000fe200000e0000 */
[----:B------:R-:W-:Y:S01]  /*38c0*/  UPLOP3.LUT UP2, UPT, UPT, UPT, UPT, 0x40, 0x4 ;  /* 0x000000000004789c */ /* 0x000fe20003f4e870 */
[----:B------:R-:W-:Y:S01]  /*38d0*/  R2UR UR68, R12 ;  /* 0x000000000c4472ca */ /* 0x000fe200000e0000 */
[----:B------:R-:W-:-:S14]  /*38e0*/  UMOV UR7, UR9 ;  /* 0x0000000900077c82 */ /* 0x000fdc0008000000 */
.L_x_67:
[----:B------:R-:W-:Y:S02]  /*38f0*/  UIADD3 UR69, UPT, UPT, UR69, 0x1, URZ ;  /* 0x0000000145457890 */ /* 0x000fe4000fffe0ff */
[----:B--2---:R-:W-:Y:S02]  /*3900*/  ULEA UR5, UR7, UR71, 0x3 ;  /* 0x0000004707057291 */ /* 0x004fe4000f8e18ff */
[----:B------:R-:W-:Y:S01]  /*3910*/  UISETP.NE.AND UP3, UPT, UR69, URZ, UPT ;  /* 0x000000ff4500728c */ /* 0x000fe2000bf65270 */
[----:B------:R-:W-:Y:S10]  /*3920*/  @P2 BRA `(.L_x_65) ;  /* 0x00000000000c2947 */ /* 0x000ff40003800000 */
[----:B-1----:R-:W-:Y:S04]  /*3930*/  SHF.L.U32 R2, R8, 0x1f, RZ ;  /* 0x0000001f08027819 */ /* 0x002fe800000006ff */
[----:B------:R-:W1:Y:S02]  /*3940*/  SYNCS.PHASECHK.TRANS64.TRYWAIT P0, [UR5], R2 ;  /* 0x00000002ff0075a7 */ /* 0x000e640008001105 */
[----:B-1----:R-:W-:Y:S05]  /*3950*/  @!P0 BRA `(.L_x_66) ;  /* 0x0000005c00408947 */ /* 0x002fea0003800000 */
.L_x_65:
[----:B------:R-:W-:Y:S01]  /*3960*/  UISETP.NE.AND UP0, UPT, UR68, 0x1, UPT ;  /* 0x000000014400788c */ /* 0x000fe2000bf05270 */
[----:B------:R-:W-:Y:S01]  /*3970*/  PLOP3.LUT P2, PT, PT, PT, PT, 0x80, 0x8 ;  /* 0x000000000008781c */ /* 0x000fe20003f4f070 */
[----:B------:R-:W-:Y:S01]  /*3980*/  UIADD3 UR9, UPT, UPT, UR7, 0x1, URZ ;  /* 0x0000000107097890 */ /* 0x000fe2000fffe0ff */
[----:B------:R-:W-:Y:S01]  /*3990*/  MOV.SPILL R3, UR77 ;  /* 0x0000004d00037c02 */ /* 0x000fe20009000f00 */
[----:B------:R-:W-:Y:S01]  /*39a0*/  UIADD3 UR70, UPT, UPT, UR5, 0x10, URZ ;  /* 0x0000001005467890 */ /* 0x000fe2000fffe0ff */
[----:B-1----:R-:W-:Y:S01]  /*39b0*/  MOV.SPILL R2, UR76 ;  /* 0x0000004c00027c02 */ /* 0x002fe20009000f00 */
[----:B------:R-:W-:Y:S01]  /*39c0*/  UISETP.NE.AND UP1, UPT, UR9, 0x2, UPT ;  /* 0x000000020900788c */ /* 0x000fe2000bf25270 */
[----:B------:R-:W-:Y:S01]  /*39d0*/  PLOP3.LUT P0, PT, PT, PT, UP0, 0x80, 0x8 ;  /* 0x000000000008781c */ /* 0x000fe20003f0f008 */
[----:B------:R-:W-:Y:S02]  /*39e0*/  ULEA UR6, UR7, UR74, 0xc ;  /* 0x0000004a07067291 */ /* 0x000fe4000f8e60ff */
[----:B------:R-:W-:Y:S02]  /*39f0*/  USEL UR5, URZ, 0x1, UP1 ;  /* 0x00000001ff057887 */ /* 0x000fe40008800000 */
[----:B------:R-:W-:Y:S02]  /*3a00*/  USEL UR9, UR9, URZ, UP1 ;  /* 0x000000ff09097287 */ /* 0x000fe40008800000 */
[----:B------:R-:W-:Y:S02]  /*3a10*/  ULEA UR4, UR7, UR73, 0xb ;  /* 0x0000004907047291 */ /* 0x000fe4000f8e58ff */
[----:B------:R-:W-:Y:S01]  /*3a20*/  @UP0 ULEA UR7, UR9, UR71, 0x3 ;  /* 0x0000004709070291 */ /* 0x000fe2000f8e18ff */
[----:B------:R-:W-:Y:S01]  /*3a30*/  LOP3.LUT R8, R8, UR5, RZ, 0x3c, !PT ;  /* 0x0000000508087c12 */ /* 0x000fe2000f8e3cff */
[----:B------:R-:W-:Y:S02]  /*3a40*/  UIADD3 UR22, UPT, UPT, UR6, 0x2, URZ ;  /* 0x0000000206167890 */ /* 0x000fe4000fffe0ff */
[----:B------:R-:W-:Y:S01]  /*3a50*/  UIADD3 UR18, UPT, UPT, UR4, 0x2, URZ ;  /* 0x0000000204127890 */ /* 0x000fe2000fffe0ff */
[----:B------:R-:W-:Y:S01]  /*3a60*/  @P0 SHF.L.U32 R0, R8, 0x1f, RZ ;  /* 0x0000001f08000819 */ /* 0x000fe200000006ff */
[----:B------:R-:W-:Y:S02]  /*3a70*/  UIADD3 UR14, UPT, UPT, UR6, 0x4, URZ ;  /* 0x00000004060e7890 */ /* 0x000fe4000fffe0ff */
[----:B------:R-:W-:Y:S01]  /*3a80*/  UIADD3 UR12, UPT, UPT, UR4, 0x4, URZ ;  /* 0x00000004040c7890 */ /* 0x000fe2000fffe0ff */
[----:B------:R2:W3:Y:S01]  /*3a90*/  @P0 SYNCS.PHASECHK.TRANS64.TRYWAIT P2, [UR7], R0 ;  /* 0x00000000ff0005a7 */ /* 0x0004e20008041107 */
[----:B------:R-:W-:Y:S02]  /*3aa0*/  UIADD3 UR66, UPT, UPT, UR6, 0x6, URZ ;  /* 0x0000000606427890 */ /* 0x000fe4000fffe0ff */
        /* <DEDUP_REMOVED lines=24> */
[----:B------:R-:W-:Y:S01]  /*3c30*/  UIADD3 UR68, UPT, UPT, UR68, -0x1, URZ ;  /* 0xffffffff44447890 */ /* 0x000fe2000fffe0ff */
[----:B------:R-:W-:Y:S01]  /*3c40*/  UMOV UR7, 0x40004040 ;  /* 0x4000404000077882 */ /* 0x000fe20000000000 */
[----:B------:R-:W-:Y:S01]  /*3c50*/  UMOV UR76, 0x0 ;  /* 0x00000000004c7882 */ /* 0x000fe20000000000 */
[----:B------:R-:W-:Y:S01]  /*3c60*/  UMOV UR77, 0x4200910 ;  /* 0x04200910004d7882 */ /* 0x000fe20000000000 */
[----:B------:R-:W-:Y:S01]  /*3c70*/  UMOV UR5, 0x40004040 ;  /* 0x4000404000057882 */ /* 0x000fe20000000000 */
[----:B------:R-:W-:Y:S01]  /*3c80*/  UMOV UR23, 0x40004040 ;  /* 0x4000404000177882 */ /* 0x000fe20000000000 */
[----:B------:R1:W-:Y:S01]  /*3c90*/  UTCHMMA gdesc[UR4], gdesc[UR6], tmem[UR8], tmem[UR76], idesc[UR77], UP2 ;  /* 0x00ff4c06040075ea */ /* 0x0003e20009000008 */
[----:B------:R-:W-:Y:S01]  /*3ca0*/  UPLOP3.LUT UP2, UPT, UPT, UPT, UPT, 0x80, 0x8 ;  /* 0x000000000008789c */ /* 0x000fe20003f4f070 */
[----:B------:R-:W-:Y:S01]  /*3cb0*/  UMOV UR19, 0x40004040 ;  /* 0x4000404000137882 */ /* 0x000fe20000000000 */
[----:B------:R-:W-:Y:S01]  /*3cc0*/  UMOV UR15, 0x40004040 ;  /* 0x40004040000f7882 */ /* 0x000fe20000000000 */
[----:B------:R4:W-:Y:S01]  /*3cd0*/  UTCHMMA gdesc[UR18], gdesc[UR22], tmem[UR8], tmem[UR76], idesc[UR77], UPT ;  /* 0x00ff4c16120075ea */ /* 0x0009e2000b800008 */
[----:B------:R-:W-:Y:S01]  /*3ce0*/  UMOV UR13, 0x40004040 ;  /* 0x40004040000d7882 */ /* 0x000fe20000000000 */
        /* <DEDUP_REMOVED lines=18> */
[----:B-1----:R-:W-:Y:S01]  /*3e10*/  UIADD3 UR4, UPT, UPT, UR4, 0x606, URZ ;  /* 0x0000060604047890 */ /* 0x002fe2000fffe0ff */
[----:B------:R-:W-:Y:S01]  /*3e20*/  UMOV UR6, 0x0 ;  /* 0x0000000000067882 */ /* 0x000fe20000000000 */
[----:B------:R-:W-:Y:S01]  /*3e30*/  UMOV UR7, 0x4200910 ;  /* 0x0420091000077882 */ /* 0x000fe20000000000 */
[----:B------:R-:W-:Y:S01]  /*3e40*/  UMOV UR31, 0x40004040 ;  /* 0x40004040001f7882 */ /* 0x000fe20000000000 */
[----:B----4-:R-:W-:Y:S01]  /*3e50*/  UMOV UR22, 0x0 ;  /* 0x0000000000167882 */ /* 0x010fe20000000000 */
[----:B------:R-:W-:Y:S01]  /*3e60*/  UMOV UR23, 0x4200910 ;  /* 0x0420091000177882 */ /* 0x000fe20000000000 */
[----:B------:R-:W-:Y:S01]  /*3e70*/  R2UR.FILL UR77, R3 ;  /* 0x00000000034d72ca */ /* 0x000fe200004e0000 */
[----:B------:R1:W-:Y:S01]  /*3e80*/  UTCHMMA gdesc[UR12], gdesc[UR14], tmem[UR8], tmem[UR22], idesc[UR23], UPT ;  /* 0x00ff160e0c0075ea */ /* 0x0003e2000b800008 */
[----:B------:R-:W-:Y:S01]  /*3e90*/  R2UR.FILL UR76, R2 ;  /* 0x00000000024c72ca */ /* 0x000fe200004e0000 */
[----:B------:R-:W-:Y:S01]  /*3ea0*/  UTCHMMA gdesc[UR64], gdesc[UR66], tmem[UR8], tmem[UR22], idesc[UR23], UPT ;  /* 0x00ff1642400075ea */ /* 0x000fe2000b800008 */
[----:B------:R-:W-:Y:S01]  /*3eb0*/  UTCHMMA gdesc[UR60], gdesc[UR62], tmem[UR8], tmem[UR22], idesc[UR23], UPT ;  /* 0x00ff163e3c0075ea */ /* 0x000fe2000b800008 */
[----:B------:R-:W-:Y:S01]  /*3ec0*/  UMOV UR18, 0x0 ;  /* 0x0000000000127882 */ /* 0x000fe20000000000 */
[----:B------:R-:W-:Y:S01]  /*3ed0*/  UMOV UR19, 0x4200910 ;  /* 0x0420091000137882 */ /* 0x000fe20000000000 */
[----:B------:R-:W-:Y:S01]  /*3ee0*/  UMOV UR29, 0x40004040 ;  /* 0x40004040001d7882 */ /* 0x000fe20000000000 */
[----:B------:R-:W-:Y:S01]  /*3ef0*/  UTCHMMA gdesc[UR56], gdesc[UR58], tmem[UR8], tmem[UR18], idesc[UR19], UPT ;  /* 0x00ff123a380075ea */ /* 0x000fe2000b800008 */
[----:B------:R-:W-:Y:S01]  /*3f00*/  UTCHMMA gdesc[UR52], gdesc[UR54], tmem[UR8], tmem[UR18], idesc[UR19], UPT ;  /* 0x00ff1236340075ea */ /* 0x000fe2000b800008 */
[----:B------:R-:W-:Y:S01]  /*3f10*/  UTCHMMA gdesc[UR48], gdesc[UR50], tmem[UR8], tmem[UR18], idesc[UR19], UPT ;  /* 0x00ff1232300075ea */ /* 0x000fe2000b800008 */
[----:B------:R-:W-:Y:S01]  /*3f20*/  UTCHMMA gdesc[UR44], gdesc[UR46], tmem[UR8], tmem[UR6], idesc[UR7], UPT ;  /* 0x00ff062e2c0075ea */ /* 0x000fe2000b800008 */
[----:B------:R-:W-:Y:S01]  /*3f30*/  UMOV UR27, 0x40004040 ;  /* 0x40004040001b7882 */ /* 0x000fe20000000000 */
[----:B------:R-:W-:Y:S01]  /*3f40*/  UMOV UR25, 0x40004040 ;  /* 0x4000404000197882 */ /* 0x000fe20000000000 */
[----:B------:R-:W-:Y:S01]  /*3f50*/  UMOV UR21, 0x40004040 ;  /* 0x4000404000157882 */ /* 0x000fe20000000000 */
[----:B------:R-:W-:Y:S01]  /*3f60*/  UMOV UR17, 0x40004040 ;  /* 0x4000404000117882 */ /* 0x000fe20000000000 */
[----:B------:R-:W-:Y:S01]  /*3f70*/  UMOV UR11, 0x40004040 ;  /* 0x40004040000b7882 */ /* 0x000fe20000000000 */
[----:B-1----:R-:W-:Y:S01]  /*3f80*/  UMOV UR12, 0x0 ;  /* 0x00000000000c7882 */ /* 0x002fe20000000000 */
[----:B------:R-:W-:Y:S01]  /*3f90*/  UMOV UR13, 0x4200910 ;  /* 0x04200910000d7882 */ /* 0x000fe20000000000 */
[----:B------:R-:W-:Y:S01]  /*3fa0*/  UMOV UR14, 0x0 ;  /* 0x00000000000e7882 */ /* 0x000fe20000000000 */
[----:B------:R-:W-:Y:S01]  /*3fb0*/  UTCHMMA gdesc[UR40], gdesc[UR42], tmem[UR8], tmem[UR12], idesc[UR13], UPT ;  /* 0x00ff0c2a280075ea */ /* 0x000fe2000b800008 */
[----:B------:R-:W-:Y:S01]  /*3fc0*/  UTCHMMA gdesc[UR36], gdesc[UR38], tmem[UR8], tmem[UR6], idesc[UR7], UPT ;  /* 0x00ff0626240075ea */ /* 0x000fe2000b800008 */
[----:B------:R-:W-:Y:S01]  /*3fd0*/  UMOV UR15, 0x4200910 ;  /* 0x04200910000f7882 */ /* 0x000fe20000000000 */
[----:B------:R-:W-:Y:S01]  /*3fe0*/  UTCHMMA gdesc[UR32], gdesc[UR34], tmem[UR8], tmem[UR18], idesc[UR19], UPT ;  /* 0x00ff1222200075ea */ /* 0x000fe2000b800008 */
[----:B------:R-:W-:Y:S01]  /*3ff0*/  UTCHMMA gdesc[UR28], gdesc[UR30], tmem[UR8], tmem[UR14], idesc[UR15], UPT ;  /* 0x00ff0e1e1c0075ea */ /* 0x000fe2000b800008 */
[----:B------:R-:W-:Y:S01]  /*4000*/  UTCHMMA gdesc[UR24], gdesc[UR26], tmem[UR8], tmem[UR12], idesc[UR13], UPT ;  /* 0x00ff0c1a180075ea */ /* 0x000fe2000b800008 */
[----:B------:R1:W-:Y:S01]  /*4010*/  UTCHMMA gdesc[UR16], gdesc[UR20], tmem[UR8], tmem[UR6], idesc[UR7], UPT ;  /* 0x00ff0614100075ea */ /* 0x0003e2000b800008 */
[----:B------:R2:W-:Y:S01]  /*4020*/  UTCHMMA gdesc[UR4], gdesc[UR10], tmem[UR8], tmem[UR76], idesc[UR77], UPT ;  /* 0x00ff4c0a040075ea */ /* 0x0005e2000b800008 */
[----:B------:R2:W-:Y:S01]  /*4030*/  UTCBAR.MULTICAST [UR70], URZ, UR72 ;  /* 0x000000ff460073e9 */ /* 0x0005e20008000848 */
[----:B-1----:R-:W-:Y:S01]  /*4040*/  UMOV UR7, UR9 ;  /* 0x0000000900077c82 */ /* 0x002fe20008000000 */
[----:B---3--:R-:W-:Y:S05]  /*4050*/  BRA.U UP3, `(.L_x_67) ;  /* 0xfffffff903247547 */ /* 0x008fea000b83ffff */
.L_x_64:
[----:B--2---:R-:W-:Y:S02]  /*4060*/  R2UR UR4, R13 ;  /* 0x000000000d0472ca */ /* 0x004fe400000e0000 */
[----:B------:R-:W-:-:S04]  /*4070*/  ISETP.NE.AND P0, PT, R10, 0x2, PT ;  /* 0x000000020a00780c */ /* 0x000fc80003f05270 */
[----:B-1----:R-:W-:Y:S02]  /*4080*/  SEL R0, RZ, 0x1, P0 ;  /* 0x00000001ff007807 */ /* 0x002fe40000000000 */
[----:B------:R-:W-:Y:S02]  /*4090*/  SEL R10, R10, RZ, P0 ;  /* 0x000000ff0a0a7207 */ /* 0x000fe40000000000 */
[----:B------:R-:W-:-:S03]  /*40a0*/  LOP3.LUT R9, R9, R0, RZ, 0x3c, !PT ;  /* 0x0000000009097212 */ /* 0x000fc600078e3cff */
[----:B------:R-:W-:Y:S02]  /*40b0*/  UIADD3 UR5, UPT, UPT, UR4, 0x90, URZ ;  /* 0x0000009004057890 */ /* 0x000fe4000fffe0ff */
[----:B------:R-:W-:-:S04]  /*40c0*/  UIADD3 UR4, UPT, UPT, UR75, 0x1, URZ ;  /* 0x000000014b047890 */ /* 0x000fc8000fffe0ff */
[----:B------:R-:W-:-:S03]  /*40d0*/  UISETP.NE.AND UP0, UPT, UR4, 0x4, UPT ;  /* 0x000000040400788c */ /* 0x000fc6000bf05270 */
[----:B------:R1:W-:Y:S01]  /*40e0*/  UTCBAR [UR5], URZ ;  /* 0x000000ff050073e9 */ /* 0x0003e200080000ff */
[----:B------:R-:W-:Y:S02]  /*40f0*/  USEL UR6, URZ, 0x1, UP0 ;  /* 0x00000001ff067887 */ /* 0x000fe40008000000 */
[----:B------:R-:W-:-:S04]  /*4100*/  USEL UR75, UR4, URZ, UP0 ;  /* 0x000000ff044b7287 */ /* 0x000fc80008000000 */
[----:B------:R-:W-:Y:S01]  /*4110*/  LOP3.LUT R11, R11, UR6, RZ, 0x3c, !PT ;  /* 0x000000060b0b7c12 */ /* 0x000fe2000f8e3cff */
[----:B------:R-:W-:Y:S07]  /*4120*/  @P1 BRA `(.L_x_68) ;  /* 0xfffffff400501947 */ /* 0x000fee000383ffff */
[----:B------:R-:W2:Y:S01]  /*4130*/  S2UR UR8, SR_CgaCtaId ;  /* 0x00000000000879c3 */ /* 0x000ea20000008800 */
[----:B------:R-:W-:Y:S01]  /*4140*/  ELECT P0, URZ, PT ;  /* 0x0000000000ff782f */ /* 0x000fe20003800000 */
[----:B------:R-:W-:Y:S01]  /*4150*/  IMAD.MOV.U32 R0, RZ, RZ, 0x1 ;  /* 0x00000001ff007424 */ /* 0x000fe200078e00ff */
[----:B------:R-:W-:Y:S01]  /*4160*/  UIADD3 UR71, UPT, UPT, UR71, 0xb0, URZ ;  /* 0x000000b047477890 */ /* 0x000fe2000fffe0ff */
[----:B------:R-:W-:Y:S01]  /*4170*/  SHF.L.U32 R2, R11, 0x1f, RZ ;  /* 0x0000001f0b027819 */ /* 0x000fe200000006ff */
[----:B------:R-:W-:-:S03]  /*4180*/  UMOV UR4, 0x40 ;  /* 0x0000004000047882 */ /* 0x000fc60000000000 */
[----:B------:R-:W-:Y:S01]  /*4190*/  UVIRTCOUNT.DEALLOC.SMPOOL 0x80 ;  /* 0x000000800000784c */ /* 0x000fe20000000000 */
[----:B--2---:R-:W-:Y:S02]  /*41a0*/  ULEA UR8, UR8, UR4, 0x18 ;  /* 0x0000000408087291 */ /* 0x004fe4000f8ec0ff */
[----:B------:R-:W-:-:S07]  /*41b0*/  ULEA UR4, UR75, UR71, 0x3 ;  /* 0x000000474b047291 */ /* 0x000fce000f8e18ff */
[----:B------:R2:W-:Y:S02]  /*41c0*/  @P0 STS.U8 [UR8+0x1c], R0 ;  /* 0x00001c00ff000988 */ /* 0x0005e40008000008 */
[----:B------:R-:W3:Y:S02]  /*41d0*/  SYNCS.PHASECHK.TRANS64.TRYWAIT P0, [UR4], R2 ;  /* 0x00000002ff0075a7 */ /* 0x000ee40008001104 */
[----:B--23--:R-:W-:Y:S05]  /*41e0*/  @!P0 BRA `(.L_x_69) ;  /* 0x0000005400348947 */ /* 0x00cfea0003800000 */
.L_x_156:
[----:B------:R-:W-:-:S04]  /*41f0*/  UIADD3 UR4, UPT, UPT, UR75, 0x1, URZ ;  /* 0x000000014b047890 */ /* 0x000fc8000fffe0ff */
[----:B------:R-:W-:-:S04]  /*4200*/  UISETP.NE.AND UP0, UPT, UR4, 0x4, UPT ;  /* 0x000000040400788c */ /* 0x000fc8000bf05270 */
[----:B------:R-:W-:Y:S02]  /*4210*/  USEL UR6, URZ, 0x1, UP0 ;  /* 0x00000001ff067887 */ /* 0x000fe40008000000 */
[----:B------:R-:W-:-:S04]  /*4220*/  USEL UR4, UR4, URZ, UP0 ;  /* 0x000000ff04047287 */ /* 0x000fc80008000000 */
[----:B-1----:R-:W-:Y:S01]  /*4230*/  ULEA UR5, UR4, UR71, 0x3 ;  /* 0x0000004704057291 */ /* 0x002fe2000f8e18ff */
[----:B--2---:R-:W-:-:S04]  /*4240*/  LOP3.LUT R2, R11, UR6, RZ, 0x3c, !PT ;  /* 0x000000060b027c12 */ /* 0x004fc8000f8e3cff */
[----:B------:R-:W-:-:S04]  /*4250*/  SHF.L.U32 R3, R2, 0x1f, RZ ;  /* 0x0000001f02037819 */ /* 0x000fc800000006ff */
[----:B------:R-:W1:Y:S02]  /*4260*/  SYNCS.PHASECHK.TRANS64.TRYWAIT P0, [UR5], R3 ;  /* 0x00000003ff0075a7 */ /* 0x000e640008001105 */
[----:B-1----:R-:W-:Y:S05]  /*4270*/  @!P0 BRA `(.L_x_70) ;  /* 0x0000005400288947 */ /* 0x002fea0003800000 */
.L_x_158:
[----:B------:R-:W-:-:S04]  /*4280*/  UIADD3 UR4, UPT, UPT, UR4, 0x1, URZ ;  /* 0x0000000104047890 */ /* 0x000fc8000fffe0ff */
[----:B------:R-:W-:-:S04]  /*4290*/  UISETP.NE.AND UP0, UPT, UR4, 0x4, UPT ;  /* 0x000000040400788c */ /* 0x000fc8000bf05270 */
[----:B------:R-:W-:Y:S02]  /*42a0*/  USEL UR6, URZ, 0x1, UP0 ;  /* 0x00000001ff067887 */ /* 0x000fe40008000000 */
[----:B------:R-:W-:-:S04]  /*42b0*/  USEL UR4, UR4, URZ, UP0 ;  /* 0x000000ff04047287 */ /* 0x000fc80008000000 */
[----:B------:R-:W-:Y:S01]  /*42c0*/  ULEA UR5, UR4, UR71, 0x3 ;  /* 0x0000004704057291 */ /* 0x000fe2000f8e18ff */
[----:B------:R-:W-:-:S04]  /*42d0*/  LOP3.LUT R2, R2, UR6, RZ, 0x3c, !PT ;  /* 0x0000000602027c12 */ /* 0x000fc8000f8e3cff */
[----:B-1----:R-:W-:-:S04]  /*42e0*/  SHF.L.U32 R3, R2, 0x1f, RZ ;  /* 0x0000001f02037819 */ /* 0x002fc800000006ff */
[----:B------:R-:W1:Y:S02]  /*42f0*/  SYNCS.PHASECHK.TRANS64.TRYWAIT P0, [UR5], R3 ;  /* 0x00000003ff0075a7 */ /* 0x000e640008001105 */
[----:B-1----:R-:W-:Y:S05]  /*4300*/  @!P0 BRA `(.L_x_71) ;  /* 0x00000054001c8947 */ /* 0x002fea0003800000 */
.L_x_160:
[----:B------:R-:W-:-:S04]  /*4310*/  UIADD3 UR4, UPT, UPT, UR4, 0x1, URZ ;  /* 0x0000000104047890 */ /* 0x000fc8000fffe0ff */
[----:B------:R-:W-:-:S04]  /*4320*/  UISETP.NE.AND UP0, UPT, UR4, 0x4, UPT ;  /* 0x000000040400788c */ /* 0x000fc8000bf05270 */
[----:B------:R-:W-:Y:S02]  /*4330*/  USEL UR5, URZ, 0x1, UP0 ;  /* 0x00000001ff057887 */ /* 0x000fe40008000000 */
[----:B------:R-:W-:-:S04]  /*4340*/  USEL UR4, UR4, URZ, UP0 ;  /* 0x000000ff04047287 */ /* 0x000fc80008000000 */
[----:B------:R-:W-:Y:S01]  /*4350*/  ULEA UR4, UR4, UR71, 0x3 ;  /* 0x0000004704047291 */ /* 0x000fe2000f8e18ff */
[----:B------:R-:W-:-:S04]  /*4360*/  LOP3.LUT R2, R2, UR5, RZ, 0x3c, !PT ;  /* 0x0000000502027c12 */ /* 0x000fc8000f8e3cff */
[----:B------:R-:W-:-:S04]  /*4370*/  SHF.L.U32 R2, R2, 0x1f, RZ ;  /* 0x0000001f02027819 */ /* 0x000fc800000006ff */
[----:B------:R-:W2:Y:S02]  /*4380*/  SYNCS.PHASECHK.TRANS64.TRYWAIT P0, [UR4], R2 ;  /* 0x00000002ff0075a7 */ /* 0x000ea40008001104 */
[----:B--2---:R-:W-:Y:S05]  /*4390*/  @!P0 BRA `(.L_x_72) ;  /* 0x0000005400108947 */ /* 0x004fea0003800000 */
.L_x_162:
[----:B------:R-:W-:Y:S01]  /*43a0*/  NOP ;  /* 0x0000000000007918 */ /* 0x000fe20000000000 */
[----:B-1----:R-:W1:Y:S01]  /*43b0*/  LDS R0, [UR8+0x14] ;  /* 0x00001408ff007984 */ /* 0x002e620008000800 */
[----:B------:R-:W-:Y:S01]  /*43c0*/  R2UR UR4, R15 ;  /* 0x000000000f0472ca */ /* 0x000fe200000e0000 */
[----:B------:R-:W-:Y:S01]  /*43d0*/  UMOV UR5, 0xffff ;  /* 0x0000ffff00057882 */ /* 0x000fe20000000000 */
[----:B------:R-:W-:-:S11]  /*43e0*/  UMOV UR6, 0x1 ;  /* 0x0000000100067882 */ /* 0x000fd60000000000 */
[----:B------:R-:W-:-:S04]  /*43f0*/  ULOP3.LUT UR4, UR4, 0xffff, URZ, 0xc0, !UPT ;  /* 0x0000ffff04047892 */ /* 0x000fc8000f8ec0ff */
[----:B------:R-:W-:-:S04]  /*4400*/  USHF.R.U32.HI UR4, URZ, 0x5, UR4 ;  /* 0x00000005ff047899 */ /* 0x000fc80008011604 */
[----:B------:R-:W-:Y:S02]  /*4410*/  USHF.L.U32 UR5, UR5, UR4, URZ ;  /* 0x0000000405057299 */ /* 0x000fe400080006ff */
[----:B------:R-:W-:-:S04]  /*4420*/  USHF.L.U32 UR4, UR6, UR4, URZ ;  /* 0x0000000406047299 */ /* 0x000fc800080006ff */
[----:B-1----:R-:W-:-:S04]  /*4430*/  LOP3.LUT R0, R0, UR5, RZ, 0xc0, !PT ;  /* 0x0000000500007c12 */ /* 0x002fc8000f8ec0ff */
[----:B------:R-:W-:-:S13]  /*4440*/  ISETP.NE.AND P0, PT, R0, UR5, PT ;  /* 0x0000000500007c0c */ /* 0x000fda000bf05270 */
[----:B------:R-:W-:Y:S05]  /*4450*/  @P0 BRA `(.L_x_73) ;  /* 0x0000000000580947 */ /* 0x000fea0003800000 */
[----:B------:R-:W1:Y:S02]  /*4460*/  LDS R0, [UR8+0x18] ;  /* 0x00001808ff007984 */ /* 0x000e640008000800 */
[----:B-1----:R-:W-:-:S04]  /*4470*/  LOP3.LUT R0, R0, UR4, RZ, 0xc0, !PT ;  /* 0x0000000400007c12 */ /* 0x002fc8000f8ec0ff */
[----:B------:R-:W-:-:S13]  /*4480*/  ISETP.NE.AND P0, PT, R0, UR4, PT ;  /* 0x0000000400007c0c */ /* 0x000fda000bf05270 */
[----:B------:R-:W-:Y:S05]  /*4490*/  @P0 BRA `(.L_x_74) ;  /* 0x00000000003c0947 */ /* 0x000fea0003800000 */
[----:B------:R-:W1:Y:S01]  /*44a0*/  S2R R2, SR_LANEID ;  /* 0x0000000000027919 */ /* 0x000e620000000000 */
[----:B------:R-:W-:-:S06]  /*44b0*/  ULOP3.LUT UR5, URZ, UR5, URZ, 0x33, !UPT ;  /* 0x00000005ff057292 */ /* 0x000fcc000f8e33ff */
[----:B------:R-:W-:-:S04]  /*44c0*/  IMAD.U32 R0, RZ, RZ, UR5 ;  /* 0x00000005ff007e24 */ /* 0x000fc8000f8e00ff */
[----:B------:R2:W3:Y:S02]  /*44d0*/  REDUX UR7, R0 ;  /* 0x00000000000773c4 */ /* 0x0004e40000000000 */
[----:B------:R4:W-:Y:S01]  /*44e0*/  UTCATOMSWS.AND URZ, UR5 ;  /* 0x0000000500ff79e3 */ /* 0x0009e20008000000 */
[----:B--2---:R-:W-:Y:S01]  /*44f0*/  LOP3.LUT R0, RZ, UR4, RZ, 0x33, !PT ;  /* 0x00000004ff007c12 */ /* 0x004fe2000f8e33ff */
[----:B------:R-:W-:Y:S02]  /*4500*/  VOTEU.ANY UR4, UPT, PT ;  /* 0x0000000000047886 */ /* 0x000fe400038e0100 */
[----:B------:R-:W-:Y:S02]  /*4510*/  UFLO.U32 UR4, UR4 ;  /* 0x00000004000472bd */ /* 0x000fe400080e0000 */
[----:B------:R-:W2:Y:S04]  /*4520*/  REDUX UR6, R0 ;  /* 0x00000000000673c4 */ /* 0x000ea80000000000 */
[----:B-1----:R-:W-:-:S02]  /*4530*/  ISETP.EQ.U32.AND P0, PT, R2, UR4, PT ;  /* 0x0000000402007c0c */ /* 0x002fc4000bf02070 */
[----:B---3--:R-:W-:-:S11]  /*4540*/  MOV R2, UR7 ;  /* 0x0000000700027c02 */ /* 0x008fd60008000f00 */
[----:B------:R4:W-:Y:S01]  /*4550*/  @P0 ATOMS.AND RZ, [UR8+0x14], R2 ;  /* 0x00001402ffff098c */ /* 0x0009e2000a800008 */
[----:B--2---:R-:W-:-:S05]  /*4560*/  IMAD.U32 R0, RZ, RZ, UR6 ;  /* 0x00000006ff007e24 */ /* 0x004fca000f8e00ff */
[----:B------:R4:W-:Y:S01]  /*4570*/  @P0 ATOMS.AND RZ, [UR8+0x18], R0 ;  /* 0x00001800ffff098c */ /* 0x0009e2000a800008 */
[----:B------:R-:W-:Y:S05]  /*4580*/  BRA `(.L_x_75) ;  /* 0x0000000000147947 */ /* 0x000fea0003800000 */
.L_x_74:
[----:B------:R-:W-:Y:S02]  /*4590*/  MOV R2, 0x45b0 ;  /* 0x000045b000027802 */ /* 0x000fe40000000f00 */
[----:B-----5:R-:W-:Y:S05]  /*45a0*/  CALL.REL.NOINC `($__internal_0_$__cuda_sm10x_tcgen05_guardrail_trap_col_being_dealloced_not_returned_by_alloc) ;  /* 0x0000005400f47944 */ /* 0x020fea0003c00000 */
[----:B------:R-:W-:Y:S05]  /*45b0*/  BRA `(.L_x_75) ;  /* 0x0000000000087947 */ /* 0x000fea0003800000 */
.L_x_73:
[----:B------:R-:W-:Y:S02]  /*45c0*/  MOV R2, 0x45e0 ;  /* 0x000045e000027802 */ /* 0x000fe40000000f00 */
[----:B-----5:R-:W-:Y:S05]  /*45d0*/  CALL.REL.NOINC `($__internal_2_$__cuda_sm10x_tcgen05_guardrail_trap_unallocated_columns_being_dealloced) ;  /* 0x0000005800007944 */ /* 0x020fea0003c00000 */
.L_x_75:
[----:B------:R-:W-:Y:S01]  /*45e0*/  NOP ;  /* 0x0000000000007918 */ /* 0x000fe20000000000 */
[----:B----4-:R-:W-:Y:S05]  /*45f0*/  EXIT ;  /* 0x000000000000794d */ /* 0x010fea0003800000 */
.L_x_57:
[----:B------:R-:W-:-:S09]  /*4600*/  UISETP.NE.OR UP0, UPT, UR18, 0x3, !UP3 ;  /* 0x000000031200788c */ /* 0x000fd2000df05670 */
[----:B------:R-:W-:Y:S05]  /*4610*/  BRA.U UP0, `(.L_x_76) ;  /* 0x0000001100887547 */ /* 0x000fea000b800000 */
[----:B------:R-:W2:Y:S01]  /*4620*/  LDCU.64 UR4, c[0x0][0x888] ;  /* 0x00011100ff0477ac */ /* 0x000ea20008000a00 */
[----:B------:R-:W3:Y:S01]  /*4630*/  LDC.64 R12, c[0x0][0x348] ;  /* 0x0000d200ff0c7b82 */ /* 0x000ee20000000a00 */
[----:B------:R-:W-:Y:S02]  /*4640*/  HFMA2 R9, -RZ, RZ, 0, 0 ;  /* 0x00000000ff097431 */ /* 0x000fe400000001ff */
[----:B------:R-:W-:Y:S01]  /*4650*/  IMAD.MOV.U32 R11, RZ, RZ, 0x1 ;  /* 0x00000001ff0b7424 */ /* 0x000fe200078e00ff */
[----:B------:R-:W4:Y:S01]  /*4660*/  LDCU UR38, c[0x0][0x370] ;  /* 0x00006e00ff2677ac */ /* 0x000f220008000800 */
[----:B------:R-:W-:Y:S01]  /*4670*/  IMAD.MOV.U32 R10, RZ, RZ, RZ ;  /* 0x000000ffff0a7224 */ /* 0x000fe200078e00ff */
[----:B------:R-:W-:Y:S01]  /*4680*/  MOV R3, 0x2000 ;  /* 0x0000200000037802 */ /* 0x000fe20000000f00 */
[----:B------:R-:W4:Y:S01]  /*4690*/  LDCU.128 UR40, c[0x0][0xb10] ;  /* 0x00016200ff2877ac */ /* 0x000f220008000c00 */
[----:B------:R-:W1:Y:S01]  /*46a0*/  LDCU UR37, c[0x0][0x374] ;  /* 0x00006e80ff2577ac */ /* 0x000e620008000800 */
[----:B------:R-:W1:Y:S01]  /*46b0*/  LDCU.64 UR30, c[0x0][0x890] ;  /* 0x00011200ff1e77ac */ /* 0x000e620008000a00 */
[----:B------:R-:W1:Y:S01]  /*46c0*/  LDCU UR15, c[0x0][0xb0c] ;  /* 0x00016180ff0f77ac */ /* 0x000e620008000800 */
[----:B--2---:R-:W-:Y:S01]  /*46d0*/  UISETP.NE.U32.AND UP0, UPT, UR4, URZ, UPT ;  /* 0x000000ff0400728c */ /* 0x004fe2000bf05070 */
[----:B------:R-:W2:Y:S01]  /*46e0*/  LDCU UR48, c[0x0][0xb20] ;  /* 0x00016400ff3077ac */ /* 0x000ea20008000800 */
[----:B------:R-:W2:Y:S01]  /*46f0*/  LDCU UR4, c[0x0][0xb30] ;  /* 0x00016600ff0477ac */ /* 0x000ea20008000800 */
[----:B------:R-:W-:Y:S01]  /*4700*/  UMOV UR21, 0x400 ;  /* 0x0000040000157882 */ /* 0x000fe20000000000 */
[----:B----4-:R-:W-:-:S02]  /*4710*/  UIMAD.WIDE.U32 UR6, UR38, UR40, URZ ;  /* 0x00000028260672a5 */ /* 0x010fc4000f8e00ff */
[----:B-1----:R-:W-:Y:S02]  /*4720*/  UIMAD.WIDE.U32 UR8, UR37, UR43, URZ ;  /* 0x0000002b250872a5 */ /* 0x002fe4000f8e00ff */
[----:B------:R-:W-:Y:S02]  /*4730*/  ULEA UR21, UR55, UR21, 0x18 ;  /* 0x0000001537157291 */ /* 0x000fe4000f8ec0ff */
[----:B------:R-:W-:Y:S02]  /*4740*/  USEL UR44, URZ, 0x1, UP6 ;  /* 0x00000001ff2c7887 */ /* 0x000fe4000b000000 */
[----:B------:R-:W-:Y:S02]  /*4750*/  UISETP.NE.U32.AND UP6, UPT, UR30, URZ, UPT ;  /* 0x000000ff1e00728c */ /* 0x000fe4000bfc5070 */
[----:B------:R-:W-:Y:S02]  /*4760*/  UIADD3 UR45, UPT, UPT, UR21, 0x38, URZ ;  /* 0x00000038152d7890 */ /* 0x000fe4000fffe0ff */
[----:B------:R-:W-:-:S02]  /*4770*/  UISETP.NE.AND.EX UP5, UPT, UR5, URZ, UPT, UP0 ;  /* 0x000000ff0500728c */ /* 0x000fc4000bfa5300 */
[----:B------:R-:W-:Y:S01]  /*4780*/  UISETP.NE.AND UP0, UPT, UR39, 0x1, UPT ;  /* 0x000000012700788c */ /* 0x000fe2000bf05270 */
[----:B------:R-:W-:Y:S01]  /*4790*/  UMOV UR6, UR7 ;  /* 0x0000000700067c82 */ /* 0x000fe20008000000 */
[----:B------:R-:W-:Y:S01]  /*47a0*/  UMOV UR46, UR9 ;  /* 0x00000009002e7c82 */ /* 0x000fe20008000000 */
[----:B------:R-:W-:Y:S02]  /*47b0*/  UISETP.NE.AND UP0, UPT, UR15, 0x1, UPT ;  /* 0x000000010f00788c */ /* 0x000fe4000bf05270 */
[----:B------:R-:W-:Y:S02]  /*47c0*/  UPLOP3.LUT UP4, UPT, UPT, UPT, UPT, 0x40, 0x4 ;  /* 0x000000000004789c */ /* 0x000fe40003f8e870 */
[----:B------:R-:W-:Y:S01]  /*47d0*/  UISETP.GE.AND UP2, UPT, UR39, 0x1, UPT ;  /* 0x000000012700788c */ /* 0x000fe2000bf46270 */
[----:B------:R-:W1:Y:S01]  /*47e0*/  LDCU.64 UR22, c[0x0][0xb28] ;  /* 0x00016500ff1677ac */ /* 0x000e620008000a00 */
[----:B------:R-:W-:Y:S02]  /*47f0*/  UISETP.NE.AND.EX UP6, UPT, UR31, URZ, UPT, UP6 ;  /* 0x000000ff1f00728c */ /* 0x000fe4000bfc5360 */
[----:B------:R-:W-:-:S02]  /*4800*/  UIADD3 UR33, UPT, UPT, UR21, 0x20, URZ ;  /* 0x0000002015217890 */ /* 0x000fc4000fffe0ff */
[----:B------:R-:W-:Y:S02]  /*4810*/  UIADD3 UR25, UPT, UPT, UR21, 0x28, URZ ;  /* 0x0000002815197890 */ /* 0x000fe4000fffe0ff */
[----:B------:R-:W-:Y:S02]  /*4820*/  UIADD3 UR17, UPT, UPT, UR21, 0x30, URZ ;  /* 0x0000003015117890 */ /* 0x000fe4000fffe0ff */
[----:B------:R-:W-:Y:S02]  /*4830*/  UPRMT UR45, UR55, 0x654, UR45 ;  /* 0x00000654372d7896 */ /* 0x000fe4000800002d */
[----:B------:R-:W-:Y:S02]  /*4840*/  USHF.R.U32.HI UR47, URZ, UR41, UR6 ;  /* 0x00000029ff2f7299 */ /* 0x000fe40008011606 */
[----:B--2---:R-:W-:Y:S02]  /*4850*/  USHF.R.U32.HI UR46, URZ, UR48, UR46 ;  /* 0x00000030ff2e7299 */ /* 0x004fe4000801162e */
[----:B------:R-:W-:-:S02]  /*4860*/  UISETP.NE.AND UP0, UPT, UR42, 0x1, UPT ;  /* 0x000000012a00788c */ /* 0x000fc4000bf05270 */
[----:B---3--:R-:W-:-:S11]  /*4870*/  UISETP.NE.AND UP3, UPT, UR4, 0x1, UPT ;  /* 0x000000010400788c */ /* 0x008fd6000bf65270 */
.L_x_87:
[C---:B------:R-:W-:Y:S02]  /*4880*/  LEA R8, R10.reuse, UR21, 0x3 ;  /* 0x000000150a087c11 */ /* 0x040fe4000f8e18ff */
[----:B------:R-:W-:Y:S02]  /*4890*/  SHF.L.U32 R0, R9, 0x1f, RZ ;  /* 0x0000001f09007819 */ /* 0x000fe400000006ff */
[----:B------:R-:W-:Y:S02]  /*48a0*/  LEA R4, R10, UR21, 0x4 ;  /* 0x000000150a047c11 */ /* 0x000fe4000f8e20ff */
[----:B--2---:R-:W2:Y:S02]  /*48b0*/  SYNCS.PHASECHK.TRANS64.TRYWAIT P0, [R8+URZ+0x70], R0 ;  /* 0x00007000080075a7 */ /* 0x004ea400080011ff */
[----:B--2---:R-:W-:Y:S05]  /*48c0*/  @!P0 BRA `(.L_x_77) ;  /* 0x0000004c00dc8947 */ /* 0x004fea0003800000 */
.L_x_163:
[----:B------:R-:W3:Y:S01]  /*48d0*/  LDS.128 R4, [R4+0x100] ;  /* 0x0001000004047984 */ /* 0x000ee20000000c00 */
[----:B------:R-:W-:Y:S01]  /*48e0*/  UISETP.GE.AND UP0, UPT, UR39, 0x1, UPT ;  /* 0x000000012700788c */ /* 0x000fe2000bf06270 */
[----:B------:R-:W-:Y:S01]  /*48f0*/  @!PT LDS RZ, [RZ] ;  /* 0x00000000fffff984 */ /* 0x000fe20000000800 */
[----:B------:R-:W-:Y:S01]  /*4900*/  @!PT LDS RZ, [RZ] ;  /* 0x00000000fffff984 */ /* 0x000fe20000000800 */
[----:B------:R-:W-:Y:S01]  /*4910*/  @!PT LDS RZ, [RZ] ;  /* 0x00000000fffff984 */ /* 0x000fe20000000800 */
[----:B------:R-:W-:Y:S01]  /*4920*/  @!PT LDS RZ, [RZ] ;  /* 0x00000000fffff984 */ /* 0x000fe20000000800 */
[----:B------:R4:W-:Y:S06]  /*4930*/  MEMBAR.ALL.CTA ;  /* 0x0000000000007992 */ /* 0x0009ec0000008000 */
[----:B----4-:R-:W4:Y:S01]  /*4940*/  FENCE.VIEW.ASYNC.S ;  /* 0x00000000000073c6 */ /* 0x010f220000000000 */
[----:B---3--:R-:W-:Y:S11]  /*4950*/  LOP3.LUT P0, RZ, R6, 0x1, RZ, 0xc0, !PT ;  /* 0x0000000106ff7812 */ /* 0x008ff6000780c0ff */
[----:B------:R-:W-:Y:S02]  /*4960*/  @!UPT UIADD3 URZ, UPT, UPT, URZ, URZ, URZ ;  /* 0x000000fffffff290 */ /* 0x000fe4000fffe0ff */
[----:B----4-:R-:W-:Y:S01]  /*4970*/  VOTEU.ANY UP2, P0 ;  /* 0x0000000000ff7886 */ /* 0x010fe20000040100 */
[----:B------:R-:W-:Y:S11]  /*4980*/  PLOP3.LUT P0, PT, PT, PT, UP2, 0x80, 0x8 ;  /* 0x000000000008781c */ /* 0x000ff60003f0f028 */
[----:B------:R-:W-:Y:S02]  /*4990*/  @!UPT UIADD3 URZ, UPT, UPT, URZ, URZ, URZ ;  /* 0x000000fffffff290 */ /* 0x000fe4000fffe0ff */
[----:B--2---:R-:W-:Y:S02]  /*49a0*/  @P0 SHF.R.U32.HI R0, RZ, 0x10, R5 ;  /* 0x00000010ff000819 */ /* 0x004fe40000011605 */
[----:B------:R-:W-:Y:S02]  /*49b0*/  @P0 MOV R2, R4 ;  /* 0x0000000400020202 */ /* 0x000fe40000000f00 */
[----:B------:R-:W-:Y:S01]  /*49c0*/  @P0 R2UR UR4, R0 ;  /* 0x00000000000402ca */ /* 0x000fe200000e0000 */
[----:B------:R-:W-:Y:S01]  /*49d0*/  VIADD R0, R8, 0x80 ;  /* 0x0000008008007836 */ /* 0x000fe20000000000 */
[----:B------:R-:W-:Y:S02]  /*49e0*/  @P0 LOP3.LUT R4, R5, 0xffff, RZ, 0xc0, !PT ;  /* 0x0000ffff05040812 */ /* 0x000fe400078ec0ff */
[----:B------:R-:W-:Y:S02]  /*49f0*/  @P0 R2UR UR6, R2 ;  /* 0x00000000020602ca */ /* 0x000fe400000e0000 */
[----:B------:R-:W-:Y:S02]  /*4a00*/  PRMT R0, RZ, 0x654, R0 ;  /* 0x00000654ff007816 */ /* 0x000fe40000000000 */
[----:B------:R-:W-:Y:S02]  /*4a10*/  @P0 R2UR UR5, R4 ;  /* 0x00000000040502ca */ /* 0x000fe400000e0000 */
[----:B------:R2:W-:Y:S03]  /*4a20*/  SYNCS.ARRIVE.TRANS64.RED.A1T0 RZ, [R0+URZ], RZ ;  /* 0x000000ff00ff79a7 */ /* 0x0005e600081004ff */
[----:B------:R-:W-:Y:S04]  /*4a30*/  @UP2 UMOV UR29, UR4 ;  /* 0x00000004001d2c82 */ /* 0x000fe80008000000 */
[----:B------:R-:W-:Y:S04]  /*4a40*/  @UP2 UMOV UR14, UR6 ;  /* 0x00000006000e2c82 */ /* 0x000fe80008000000 */
[----:B------:R-:W-:Y:S01]  /*4a50*/  @UP2 UMOV UR13, UR5 ;  /* 0x00000005000d2c82 */ /* 0x000fe20008000000 */
[----:B------:R-:W-:Y:S05]  /*4a60*/  BRA.U !UP0, `(.L_x_78) ;  /* 0x0000000108c07547 */ /* 0x000fea000b800000 */
[----:B------:R-:W-:Y:S02]  /*4a70*/  UIMAD.WIDE.U32 UR18, UR13, UR43, URZ ;  /* 0x0000002b0d1272a5 */ /* 0x000fe4000f8e00ff */
[----:B------:R-:W-:Y:S02]  /*4a80*/  UP2UR UR16, UPR, URZ, 0x4 ;  /* 0x00000004ff107883 */ /* 0x000fe40008000000 */
[----:B------:R-:W-:Y:S02]  /*4a90*/  UISETP.NE.AND UP2, UPT, UR42, 0x1, UPT ;  /* 0x000000012a00788c */ /* 0x000fe4000bf45270 */
[----:B------:R-:W-:Y:S02]  /*4aa0*/  UIMAD.WIDE.U32 UR26, UR14, UR40, URZ ;  /* 0x000000280e1a72a5 */ /* 0x000fe4000f8e00ff */
[----:B------:R-:W-:Y:S02]  /*4ab0*/  USEL UR4, UR37, UR46, !UP2 ;  /* 0x0000002e25047287 */ /* 0x000fe4000d000000 */
[----:B------:R-:W-:Y:S02]  /*4ac0*/  UISETP.NE.AND UP0, UPT, UR15, 0x1, UPT ;  /* 0x000000010f00788c */ /* 0x000fe4000bf05270 */
[----:B------:R-:W-:Y:S02]  /*4ad0*/  UP2UR UR20, UPR, URZ, 0x2 ;  /* 0x00000002ff147883 */ /* 0x000fe40008000000 */
[----:B------:R-:W-:Y:S02]  /*4ae0*/  UISETP.NE.AND UP1, UPT, UR39, 0x1, UPT ;  /* 0x000000012700788c */ /* 0x000fe4000bf25270 */
[----:B-1----:R-:W-:Y:S02]  /*4af0*/  UIMAD.WIDE.U32 UR8, UR4, UR22, URZ ;  /* 0x00000016040872a5 */ /* 0x002fe4000f8e00ff */
[----:B------:R-:W-:Y:S01]  /*4b00*/  USEL UR7, UR38, UR47, !UP0 ;  /* 0x0000002f26077287 */ /* 0x000fe2000c000000 */
[----:B------:R-:W-:Y:S02]  /*4b10*/  UMOV UR5, UR19 ;  /* 0x0000001300057c82 */ /* 0x000fe40008000000 */
[----:B------:R-:W-:Y:S02]  /*4b20*/  USHF.R.U32.HI UR6, URZ, UR48, UR5 ;  /* 0x00000030ff067299 */ /* 0x000fe40008011605 */
[----:B------:R-:W-:Y:S02]  /*4b30*/  UIMAD.WIDE.U32 UR10, UR7, UR22, URZ ;  /* 0x00000016070a72a5 */ /* 0x000fe4000f8e00ff */
[----:B------:R-:W-:Y:S02]  /*4b40*/  USEL UR6, UR13, UR6, !UP2 ;  /* 0x000000060d067287 */ /* 0x000fe4000d000000 */
[----:B------:R-:W-:Y:S01]  /*4b50*/  UISETP.NE.AND UP2, UPT, UR16, URZ, UPT ;  /* 0x000000ff1000728c */ /* 0x000fe2000bf45270 */
[----:B------:R-:W-:Y:S02]  /*4b60*/  UMOV UR5, UR27 ;  /* 0x0000001b00057c82 */ /* 0x000fe40008000000 */
[----:B------:R-:W-:Y:S03]  /*4b70*/  USHF.R.U32.HI UR12, URZ, UR41, UR5 ;  /* 0x00000029ff0c7299 */ /* 0x000fe60008011605 */
[----:B------:R-:W-:Y:S02]  /*4b80*/  UMOV UR5, UR9 ;  /* 0x0000000900057c82 */ /* 0x000fe40008000000 */
[----:B------:R-:W-:Y:S03]  /*4b90*/  @UP1 USHF.R.U32.HI UR4, URZ, UR23, UR5 ;  /* 0x00000017ff041299 */ /* 0x000fe60008011605 */
[----:B------:R-:W-:Y:S01]  /*4ba0*/  UMOV UR5, UR11 ;  /* 0x0000000b00057c82 */ /* 0x000fe20008000000 */
[----:B------:R-:W-:Y:S02]  /*4bb0*/  UIMAD UR4, UR39, UR4, URZ ;  /* 0x00000004270472a4 */ /* 0x000fe4000f8e02ff */
[----:B------:R-:W-:Y:S02]  /*4bc0*/  @UP1 USHF.R.U32.HI UR7, URZ, UR23, UR5 ;  /* 0x00000017ff071299 */ /* 0x000fe40008011605 */
[----:B------:R-:W-:Y:S02]  /*4bd0*/  USEL UR5, UR14, UR12, !UP0 ;  /* 0x0000000c0e057287 */ /* 0x000fe4000c000000 */
[----:B------:R-:W-:Y:S02]  /*4be0*/  UIMAD.WIDE.U32 UR10, UR6, UR22, URZ ;  /* 0x00000016060a72a5 */ /* 0x000fe4000f8e00ff */
[----:B------:R-:W-:Y:S02]  /*4bf0*/  UIMAD UR8, UR39, UR7, URZ ;  /* 0x00000007270872a4 */ /* 0x000fe4000f8e02ff */
[----:B------:R-:W-:Y:S03]  /*4c00*/  UISETP.GE.AND UP0, UPT, UR6, UR4, UPT ;  /* 0x000000040600728c */ /* 0x000fe6000bf06270 */
[----:B------:R-:W-:Y:S01]  /*4c10*/  UMOV UR4, UR11 ;  /* 0x0000000b00047c82 */ /* 0x000fe20008000000 */
[----:B------:R-:W-:Y:S02]  /*4c20*/  UISETP.GE.OR UP0, UPT, UR5, UR8, UP0 ;  /* 0x000000080500728c */ /* 0x000fe40008706670 */
[----:B------:R-:W-:Y:S02]  /*4c30*/  USHF.R.U32.HI UR4, URZ, UR23, UR4 ;  /* 0x00000017ff047299 */ /* 0x000fe40008011604 */
[----:B------:R-:W-:Y:S02]  /*4c40*/  UIMAD.WIDE.U32 UR8, UR5, UR22, URZ ;  /* 0x00000016050872a5 */ /* 0x000fe4000f8e00ff */
[----:B------:R-:W-:Y:S04]  /*4c50*/  USEL UR10, UR6, UR4, !UP1 ;  /* 0x00000004060a7287 */ /* 0x000fe8000c800000 */
[----:B------:R-:W-:Y:S01]  /*4c60*/  UIADD3 UR11, UPT, UPT, -UR10, URZ, URZ ;  /* 0x000000ff0a0b7290 */ /* 0x000fe2000fffe1ff */
[----:B------:R-:W-:Y:S02]  /*4c70*/  @!UP0 UMOV UR4, UR9 ;  /* 0x0000000900048c82 */ /* 0x000fe40008000000 */
[----:B------:R-:W-:Y:S02]  /*4c80*/  @!UP0 USHF.R.U32.HI UR4, URZ, UR23, UR4 ;  /* 0x00000017ff048299 */ /* 0x000fe40008011604 */
[----:B------:R-:W-:Y:S02]  /*4c90*/  UIMAD UR8, UR39, UR11, UR6 ;  /* 0x0000000b270872a4 */ /* 0x000fe4000f8e0206 */
[----:B------:R-:W-:Y:S02]  /*4ca0*/  @!UP0 USEL UR4, UR5, UR4, !UP1 ;  /* 0x0000000405048287 */ /* 0x000fe4000c800000 */
[----:B------:R-:W-:Y:S02]  /*4cb0*/  UISETP.NE.AND UP1, UPT, UR20, URZ, UPT ;  /* 0x000000ff1400728c */ /* 0x000fe4000bf25270 */
[----:B------:R-:W-:Y:S02]  /*4cc0*/  @!UP0 UIMAD UR8, UR7, UR8, UR4 ;  /* 0x00000008070882a4 */ /* 0x000fe4000f8e0204 */
[----:B------:R-:W-:Y:S02]  /*4cd0*/  @!UP0 UIADD3 UR9, UPT, UPT, UR10, -UR4, URZ ;  /* 0x800000040a098290 */ /* 0x000fe4000fffe0ff */
[----:B------:R-:W-:Y:S02]  /*4ce0*/  UIADD3 UR4, UPT, UPT, -UR5, URZ, URZ ;  /* 0x000000ff05047290 */ /* 0x000fe4000fffe1ff */
[----:B------:R-:W-:Y:S02]  /*4cf0*/  UIADD3 UR7, UPT, UPT, -UR6, URZ, URZ ;  /* 0x000000ff06077290 */ /* 0x000fe4000fffe1ff */
[----:B------:R-:W-:Y:S02]  /*4d00*/  @!UP0 UIMAD UR6, UR9, UR39, UR5 ;  /* 0x00000027090682a4 */ /* 0x000fe4000f8e0205 */
[----:B------:R-:W-:Y:S02]  /*4d10*/  UIMAD UR14, UR15, UR4, UR14 ;  /* 0x000000040f0e72a4 */ /* 0x000fe4000f8e020e */
[----:B------:R-:W-:Y:S01]  /*4d20*/  UIMAD UR13, UR42, UR7, UR13 ;  /* 0x000000072a0d72a4 */ /* 0x000fe2000f8e020d */
[----:B------:R-:W-:Y:S02]  /*4d30*/  @!UP0 UMOV UR5, UR8 ;  /* 0x0000000800058c82 */ /* 0x000fe40008000000 */
[----:B------:R-:W-:Y:S02]  /*4d40*/  UIMAD UR14, UR5, UR15, UR14 ;  /* 0x0000000f050e72a4 */ /* 0x000fe4000f8e020e */
[----:B------:R-:W-:Y:S11]  /*4d50*/  UIMAD UR13, UR6, UR42, UR13 ;  /* 0x0000002a060d72a4 */ /* 0x000ff6000f8e020d */
[----:B------:R-:W-:Y:S01]  /*4d60*/  @!UPT UIADD3 URZ, UPT, UPT, URZ, URZ, URZ ;  /* 0x000000fffffff290 */ /* 0x000fe2000fffe0ff */
.L_x_78:
[----:B------:R-:W3:Y:S01]  /*4d70*/  @!UP3 LDCU.128 UR8, c[0x0][0xb10] ;  /* 0x00016200ff08b7ac */ /* 0x000ee20008000c00 */
[----:B------:R-:W-:Y:S02]  /*4d80*/  ISETP.NE.U32.AND P0, PT, RZ, UR30, PT ;  /* 0x0000001eff007c0c */ /* 0x000fe4000bf05070 */
[----:B------:R-:W-:Y:S02]  /*4d90*/  SHF.L.U32 R4, R11, 0x1f, RZ ;  /* 0x0000001f0b047819 */ /* 0x000fe400000006ff */
[----:B------:R-:W-:Y:S01]  /*4da0*/  ISETP.NE.AND.EX P0, PT, RZ, UR31, PT, P0 ;  /* 0x0000001fff007c0c */ /* 0x000fe2000bf05300 */
[----:B------:R-:W4:Y:S01]  /*4db0*/  @!UP3 LDCU UR5, c[0x0][0xb0c] ;  /* 0x00016180ff05b7ac */ /* 0x000f220008000800 */
[----:B------:R-:W-:Y:S02]  /*4dc0*/  USHF.L.U32 UR35, UR24, 0x6, URZ ;  /* 0x0000000618237899 */ /* 0x000fe400080006ff */
[----:B------:R-:W-:Y:S02]  /*4dd0*/  USHF.L.U32 UR34, UR28, 0x7, URZ ;  /* 0x000000071c227899 */ /* 0x000fe400080006ff */
[----:B---3--:R-:W-:Y:S07]  /*4de0*/  UIMAD.WIDE.U32 UR6, UR14, UR8, URZ ;  /* 0x000000080e0672a5 */ /* 0x008fee000f8e00ff */
[----:B------:R-:W-:Y:S01]  /*4df0*/  @!UP3 UMOV UR4, UR7 ;  /* 0x000000070004bc82 */ /* 0x000fe20008000000 */
[----:B----4-:R-:W-:Y:S02]  /*4e00*/  @!UP3 UISETP.NE.AND UP0, UPT, UR5, 0x1, UPT ;  /* 0x000000010500b88c */ /* 0x010fe4000bf05270 */
[----:B------:R-:W-:Y:S02]  /*4e10*/  @!UP3 USHF.R.U32.HI UR4, URZ, UR9, UR4 ;  /* 0x00000009ff04b299 */ /* 0x000fe40008011604 */
[----:B------:R-:W-:Y:S02]  /*4e20*/  UIMAD.WIDE.U32 UR6, UR13, UR11, URZ ;  /* 0x0000000b0d0672a5 */ /* 0x000fe4000f8e00ff */
[----:B------:R-:W-:Y:S02]  /*4e30*/  @!UP3 USEL UR8, UR14, UR4, !UP0 ;  /* 0x000000040e08b287 */ /* 0x000fe4000c000000 */
[----:B------:R-:W-:Y:S03]  /*4e40*/  @!UP3 UISETP.NE.AND UP0, UPT, UR10, 0x1, UPT ;  /* 0x000000010a00b88c */ /* 0x000fe6000bf05270 */
[----:B------:R-:W-:Y:S02]  /*4e50*/  @!UP3 UMOV UR6, UR7 ;  /* 0x000000070006bc82 */ /* 0x000fe40008000000 */
[----:B------:R-:W3:Y:S02]  /*4e60*/  @!UP3 LDCU UR4, c[0x0][0xb20] ;  /* 0x00016400ff04b7ac */ /* 0x000ee40008000800 */
[----:B---3--:R-:W-:Y:S04]  /*4e70*/  @!UP3 USHF.R.U32.HI UR6, URZ, UR4, UR6 ;  /* 0x00000004ff06b299 */ /* 0x008fe80008011606 */
[----:B------:R-:W-:Y:S04]  /*4e80*/  @!UP3 USEL UR6, UR13, UR6, !UP0 ;  /* 0x000000060d06b287 */ /* 0x000fe8000c000000 */
[----:B------:R-:W-:Y:S02]  /*4e90*/  @!UP3 UIADD3 UR4, UPT, UPT, -UR8, UR6, URZ ;  /* 0x000000060804b290 */ /* 0x000fe4000fffe1ff */
[----:B------:R-:W-:Y:S02]  /*4ea0*/  @!UP3 UIADD3 UR6, UPT, UPT, UR8, -UR6, URZ ;  /* 0x800000060806b290 */ /* 0x000fe4000fffe0ff */
[----:B------:R-:W-:Y:S02]  /*4eb0*/  @!UP3 UIMAD UR14, UR4, UR5, UR14 ;  /* 0x00000005040eb2a4 */ /* 0x000fe4000f8e020e */
[----:B------:R-:W-:Y:S01]  /*4ec0*/  @!UP3 UIMAD UR13, UR6, UR10, UR13 ;  /* 0x0000000a060db2a4 */ /* 0x000fe2000f8e020d */
[----:B------:R-:W-:Y:S11]  /*4ed0*/  BRA.U UP4, `(.L_x_79) ;  /* 0x0000000104107547 */ /* 0x000ff6000b800000 */
[----:B------:R-:W-:Y:S04]  /*4ee0*/  MOV R2, UR44 ;  /* 0x0000002c00027c02 */ /* 0x000fe80008000f00 */
[----:B------:R-:W-:Y:S04]  /*4ef0*/  SHF.L.U32 R2, R2, 0x1f, RZ ;  /* 0x0000001f02027819 */ /* 0x000fe800000006ff */
[----:B------:R-:W3:Y:S02]  /*4f00*/  SYNCS.PHASECHK.TRANS64.TRYWAIT P1, [UR21+0x68], R2 ;  /* 0x00006802ff0075a7 */ /* 0x000ee40008021115 */
[----:B---3--:R-:W-:Y:S05]  /*4f10*/  @!P1 BRA `(.L_x_80) ;  /* 0x00000048005c9947 */ /* 0x008fea0003800000 */
.L_x_79:
[----:B------:R-:W-:Y:S05]  /*4f20*/  BRA.U !UP6, `(.L_x_81) ;  /* 0x000000010e387547 */ /* 0x000fea000b800000 */
[----:B------:R-:W-:Y:S01]  /*4f30*/  UPLOP3.LUT UP1, UPT, UPT, UPT, UP5, 0x80, 0x8 ;  /* 0x000000000008789c */ /* 0x000fe20003f2f050 */
[----:B--2---:R-:W-:Y:S01]  /*4f40*/  HFMA2 R0, -RZ, RZ, 0, 5.9604644775390625e-08 ;  /* 0x00000001ff007431 */ /* 0x004fe200000001ff */
[----:B------:R-:W2:Y:S01]  /*4f50*/  LDCU.64 UR8, c[0x0][0x358] ;  /* 0x00006b00ff0877ac */ /* 0x000ea20008000a00 */
[----:B------:R-:W-:Y:S03]  /*4f60*/  IMAD.MOV.U32 R53, RZ, RZ, 0x1 ;  /* 0x00000001ff357424 */ /* 0x000fe600078e00ff */
[----:B------:R-:W-:Y:S05]  /*4f70*/  PLOP3.LUT P1, PT, PT, PT, UP1, 0x80, 0x8 ;  /* 0x000000000008781c */ /* 0x000fea0003f2f018 */
[----:B------:R-:W3:Y:S01]  /*4f80*/  @UP1 LDCU.64 UR4, c[0x0][0x888] ;  /* 0x00011100ff0417ac */ /* 0x000ee20008000a00 */
[----:B------:R-:W-:Y:S07]  /*4f90*/  @UP1 UIMAD UR6, UR60, UR30, URZ ;  /* 0x0000001e3c0612a4 */ /* 0x000fee000f8e02ff */
[----:B------:R-:W-:Y:S01]  /*4fa0*/  @!P1 PRMT R53, R0, 0x7610, R53 ;  /* 0x0000761000359816 */ /* 0x000fe20000000035 */
[----:B---3--:R-:W-:Y:S06]  /*4fb0*/  @UP1 UIMAD.WIDE UR4, UR6, 0x4, UR4 ;  /* 0x00000004060418a5 */ /* 0x008fec000f8e0204 */
[----:B------:R-:W-:Y:S01]  /*4fc0*/  IMAD.U32 R6, RZ, RZ, UR4 ;  /* 0x00000004ff067e24 */ /* 0x000fe2000f8e00ff */
[----:B------:R-:W-:Y:S04]  /*4fd0*/  MOV R7, UR5 ;  /* 0x0000000500077c02 */ /* 0x000fe80008000f00 */
[----:B------:R-:W3:Y:S01]  /*4fe0*/  @!UP1 LDCU UR4, c[0x0][0x880] ;  /* 0x00011000ff0497ac */ /* 0x000ee20008000800 */
[----:B--2--5:R4:W5:Y:S02]  /*4ff0*/  @P1 LDG.E R27, desc[UR8][R6.64] ;  /* 0x00000008061b1981 */ /* 0x024964000c1e1900 */
[----:B---34-:R-:W-:Y:S07]  /*5000*/  @!P1 IMAD.U32 R27, RZ, RZ, UR4 ;  /* 0x00000004ff1b9e24 */ /* 0x018fee000f8e00ff */
.L_x_81:
[----:B-----5:R-:W-:Y:S01]  /*5010*/  @!P0 FSETP.EQ.AND P2, PT, R27, RZ, PT ;  /* 0x000000ff1b00820b */ /* 0x020fe20003f42000 */
[----:B------:R-:W-:Y:S01]  /*5020*/  @!UPT UIADD3 URZ, UPT, UPT, URZ, URZ, URZ ;  /* 0x000000fffffff290 */ /* 0x000fe2000fffe0ff */
[----:B------:R-:W-:Y:S11]  /*5030*/  @!P0 BRA `(.L_x_82) ;  /* 0x0000000000148947 */ /* 0x000ff60003800000 */
[----:B------:R-:W-:Y:S02]  /*5040*/  LOP3.LUT P0, RZ, R53, 0xff, RZ, 0xc0, !PT ;  /* 0x000000ff35ff7812 */ /* 0x000fe4000780c0ff */
[----:B------:R-:W-:Y:S04]  /*5050*/  PLOP3.LUT P2, PT, PT, PT, UP1, 0x80, 0x8 ;  /* 0x000000000008781c */ /* 0x000fe80003f4f018 */
[----:B------:R-:W-:Y:S07]  /*5060*/  PLOP3.LUT P2, PT, P2, PT, PT, 0x8, 0x80 ;  /* 0x000000000080781c */ /* 0x000fee000174e170 */
[----:B------:R-:W-:Y:S11]  /*5070*/  @P0 FSETP.EQ.AND P2, PT, R27, RZ, PT ;  /* 0x000000ff1b00020b */ /* 0x000ff60003f42000 */
[----:B------:R-:W-:Y:S02]  /*5080*/  @!UPT UIADD3 URZ, UPT, UPT, URZ, URZ, URZ ;  /* 0x000000fffffff290 */ /* 0x000fe4000fffe0ff */
.L_x_82:
[----:B------:R-:W3:Y:S01]  /*5090*/  SYNCS.PHASECHK.TRANS64.TRYWAIT P0, [UR21+0x40], R4 ;  /* 0x00004004ff0075a7 */ /* 0x000ee20008001115 */
[----:B------:R-:W-:Y:S04]  /*50a0*/  ELECT P1, URZ, PT ;  /* 0x0000000000ff782f */ /* 0x000fe80003820000 */
[----:B------:R-:W-:Y:S01]  /*50b0*/  PLOP3.LUT P1, PT, P2, P1, PT, 0xf2, 0x2f ;  /* 0x00000000002f781c */ /* 0x000fe20001723e72 */
[----:B------:R-:W-:Y:S01]  /*50c0*/  @!UPT UIADD3 URZ, UPT, UPT, URZ, URZ, URZ ;  /* 0x000000fffffff290 */ /* 0x000fe2000fffe0ff */
[----:B---3--:R-:W-:Y:S11]  /*50d0*/  @!P0 BRA `(.L_x_83) ;  /* 0x0000004800048947 */ /* 0x008ff60003800000 */
.L_x_166:
[----:B--2---:R-:W-:Y:S01]  /*50e0*/  @!P1 IADD3 R2, P0, PT, R12, 0x580, RZ ;  /* 0x000005800c029810 */ /* 0x004fe20007f1e0ff */
[----:B------:R-:W-:Y:S01]  /*50f0*/  VOTEU.ALL UP0, P1 ;  /* 0x0000000000ff7886 */ /* 0x000fe20000800000 */
[----:B------:R-:W-:Y:S01]  /*5100*/  UMOV UR6, 0x0 ;  /* 0x0000000000067882 */ /* 0x000fe20000000000 */
[----:B------:R-:W-:Y:S01]  /*5110*/  UMOV UR7, 0x10000000 ;  /* 0x1000000000077882 */ /* 0x000fe20000000000 */
[----:B------:R-:W-:Y:S01]  /*5120*/  @!P1 R2UR UR5, R2 ;  /* 0x00000000020592ca */ /* 0x000fe200000e0000 */
[----:B------:R-:W-:Y:S01]  /*5130*/  @!P1 IMAD.X R0, RZ, RZ, R13, P0 ;  /* 0x000000ffff009224 */ /* 0x000fe200000e060d */
[----:B------:R-:W-:Y:S01]  /*5140*/  @!UP0 UIADD3 UR32, UPT, UPT, UR21, 0x400, URZ ;  /* 0x0000040015208890 */ /* 0x000fe2000fffe0ff */
[----:B------:R-:W-:Y:S01]  /*5150*/  VOTEU.ALL UP0, P1 ;  /* 0x0000000000ff7886 */ /* 0x000fe20000800000 */
[----:B------:R-:W-:Y:S02]  /*5160*/  UMOV UR36, UR60 ;  /* 0x0000003c00247c82 */ /* 0x000fe40008000000 */
[----:B------:R-:W-:Y:S01]  /*5170*/  @!P1 R2UR UR4, R0 ;  /* 0x00000000000492ca */ /* 0x000fe200000e0000 */
[----:B------:R-:W-:Y:S06]  /*5180*/  @!P1 IMAD.MOV.U32 R0, RZ, RZ, 0x2000 ;  /* 0x00002000ff009424 */ /* 0x000fec00078e00ff */
[----:B------:R-:W-:Y:S06]  /*5190*/  IMAD.U32 R6, RZ, RZ, UR5 ;  /* 0x00000005ff067e24 */ /* 0x000fec000f8e00ff */
[----:B------:R-:W-:Y:S01]  /*51a0*/  IMAD.U32 R7, RZ, RZ, UR4 ;  /* 0x00000004ff077e24 */ /* 0x000fe2000f8e00ff */
[----:B------:R-:W-:Y:S04]  /*51b0*/  @!P1 R2UR UR4, R6 ;  /* 0x00000000060492ca */ /* 0x000fe800000e0000 */
[----:B------:R-:W-:Y:S11]  /*51c0*/  @!P1 R2UR UR5, R7 ;  /* 0x00000000070592ca */ /* 0x000ff600000e0000 */
[----:B------:R-:W-:Y:S02]  /*51d0*/  @!UPT UIADD3 URZ, UPT, UPT, URZ, URZ, URZ ;  /* 0x000000fffffff290 */ /* 0x000fe4000fffe0ff */
[----:B------:R2:W-:Y:S01]  /*51e0*/  @!UP0 UTMALDG.3D [UR32], [UR4], desc[UR6] ;  /* 0x00000620040085b4 */ /* 0x0005e20008011000 */
[----:B------:R3:W-:Y:S01]  /*51f0*/  @!P1 SYNCS.ARRIVE.TRANS64.RED.A0TR RZ, [UR21+0x20], R0 ;  /* 0x00002000ffff99a7 */ /* 0x0007e20008300415 */
[----:B--2---:R-:W-:Y:S09]  /*5200*/  UPRMT UR4, UR55, 0x654, UR33 ;  /* 0x0000065437047896 */ /* 0x004ff20008000021 */
[----:B------:R-:W-:Y:S01]  /*5210*/  SYNCS.ARRIVE.TRANS64.RED.A1T0 RZ, [UR4], RZ ;  /* 0x000000ffffff79a7 */ /* 0x000fe20008100404 */
[----:B------:R-:W2:Y:S02]  /*5220*/  SYNCS.PHASECHK.TRANS64.TRYWAIT P0, [UR21+0x48], R4 ;  /* 0x00004804ff0075a7 */ /* 0x000ea40008001115 */
[----:B--23--:R-:W-:Y:S05]  /*5230*/  @!P0 BRA `(.L_x_84) ;  /* 0x0000004400c48947 */ /* 0x00cfea0003800000 */
.L_x_168:
[----:B------:R-:W-:Y:S01]  /*5240*/  @!P1 IADD3 R2, P0, PT, R12, 0x580, RZ ;  /* 0x000005800c029810 */ /* 0x000fe20007f1e0ff */
[----:B------:R-:W-:Y:S01]  /*5250*/  VOTEU.ALL UP0, P1 ;  /* 0x0000000000ff7886 */ /* 0x000fe20000800000 */
[----:B------:R-:W-:Y:S01]  /*5260*/  UMOV UR6, 0x0 ;  /* 0x0000000000067882 */ /* 0x000fe20000000000 */
[----:B------:R-:W-:Y:S01]  /*5270*/  UMOV UR7, 0x10000000 ;  /* 0x1000000000077882 */ /* 0x000fe20000000000 */
[----:B------:R-:W-:Y:S01]  /*5280*/  @!P1 R2UR UR5, R2 ;  /* 0x00000000020592ca */ /* 0x000fe200000e0000 */
[----:B--2---:R-:W-:Y:S01]  /*5290*/  @!P1 IMAD.X R0, RZ, RZ, R13, P0 ;  /* 0x000000ffff009224 */ /* 0x004fe200000e060d */
[----:B------:R-:W-:Y:S02]  /*52a0*/  @!UP0 UIADD3 UR26, UPT, UPT, UR34, 0x20, URZ ;  /* 0x00000020221a8890 */ /* 0x000fe4000fffe0ff */
[----:B------:R-:W-:Y:S02]  /*52b0*/  @!UP0 UIADD3 UR24, UPT, UPT, UR21, 0x2400, URZ ;  /* 0x0000240015188890 */ /* 0x000fe4000fffe0ff */
[----:B------:R-:W-:Y:S01]  /*52c0*/  @!P1 R2UR UR4, R0 ;  /* 0x00000000000492ca */ /* 0x000fe200000e0000 */
[----:B------:R-:W-:Y:S01]  /*52d0*/  VOTEU.ALL UP0, P1 ;  /* 0x0000000000ff7886 */ /* 0x000fe20000800000 */
[----:B------:R-:W-:Y:S01]  /*52e0*/  UMOV UR27, UR35 ;  /* 0x00000023001b7c82 */ /* 0x000fe20008000000 */
[----:B------:R-:W-:Y:S01]  /*52f0*/  UMOV UR28, UR60 ;  /* 0x0000003c001c7c82 */ /* 0x000fe20008000000 */
[----:B------:R-:W-:Y:S03]  /*5300*/  @!P1 IMAD.MOV.U32 R0, RZ, RZ, 0x2000 ;  /* 0x00002000ff009424 */ /* 0x000fe600078e00ff */
        /* <DEDUP_REMOVED lines=11> */
.L_x_170:
[----:B------:R-:W-:Y:S01]  /*53c0*/  @!P1 IADD3 R2, P0, PT, R12, 0x580, RZ ;  /* 0x000005800c029810 */ /* 0x000fe20007f1e0ff */
[----:B------:R-:W-:Y:S01]  /*53d0*/  VOTEU.ALL UP0, P1 ;  /* 0x0000000000ff7886 */ /* 0x000fe20000800000 */
[----:B------:R-:W-:Y:S01]  /*53e0*/  UMOV UR6, 0x0 ;  /* 0x0000000000067882 */ /* 0x000fe20000000000 */
[----:B------:R-:W-:Y:S01]  /*53f0*/  UMOV UR7, 0x10000000 ;  /* 0x1000000000077882 */ /* 0x000fe20000000000 */
[----:B------:R-:W-:Y:S01]  /*5400*/  @!P1 R2UR UR5, R2 ;  /* 0x00000000020592ca */ /* 0x000fe200000e0000 */
[----:B--2---:R-:W-:Y:S01]  /*5410*/  @!P1 IMAD.X R0, RZ, RZ, R13, P0 ;  /* 0x000000ffff009224 */ /* 0x004fe200000e060d */
[----:B------:R-:W-:Y:S01]  /*5420*/  @!UP0 UIADD3 UR18, UPT, UPT, UR34, 0x40, URZ ;  /* 0x0000004022128890 */ /* 0x000fe2000fffe0ff */
[----:B------:R-:W-:Y:S01]  /*5430*/  VIADD R10, R10, 0x1 ;  /* 0x000000010a0a7836 */ /* 0x000fe20000000000 */
        /* <DEDUP_REMOVED lines=17> */
.L_x_172:
[----:B------:R-:W-:Y:S01]  /*5550*/  @!P1 IADD3 R2, P0, PT, R12, 0x580, RZ ;  /* 0x000005800c029810 */ /* 0x000fe20007f1e0ff */
[----:B------:R-:W-:Y:S01]  /*5560*/  VOTEU.ALL UP0, P1 ;  /* 0x0000000000ff7886 */ /* 0x000fe20000800000 */
[----:B------:R-:W-:Y:S01]  /*5570*/  UMOV UR6, 0x0 ;  /* 0x0000000000067882 */ /* 0x000fe20000000000 */
[----:B------:R-:W-:Y:S01]  /*5580*/  UMOV UR7, 0x10000000 ;  /* 0x1000000000077882 */ /* 0x000fe20000000000 */
[----:B------:R-:W-:Y:S01]  /*5590*/  @!P1 R2UR UR5, R2 ;  /* 0x00000000020592ca */ /* 0x000fe200000e0000 */
[----:B--2---:R-:W-:Y:S01]  /*55a0*/  @!P1 IMAD.X R0, RZ, RZ, R13, P0 ;  /* 0x000000ffff009224 */ /* 0x004fe200000e060d */
[----:B------:R-:W-:Y:S01]  /*55b0*/  @!UP0 UIADD3 UR10, UPT, UPT, UR34, 0x60, URZ ;  /* 0x00000060220a8890 */ /* 0x000fe2000fffe0ff */
[----:B------:R-:W-:Y:S01]  /*55c0*/  R2UR UR18, R55 ;  /* 0x00000000371272ca */ /* 0x000fe200000e0000 */
[----:B------:R-:W-:Y:S01]  /*55d0*/  @!UP0 UIADD3 UR8, UPT, UPT, UR21, 0x6400, URZ ;  /* 0x0000640015088890 */ /* 0x000fe2000fffe0ff */
[----:B------:R-:W-:Y:S01]  /*55e0*/  R2UR UR16, R56 ;  /* 0x00000000381072ca */ /* 0x000fe200000e0000 */
[----:B------:R-:W-:Y:S01]  /*55f0*/  @!UP0 UIADD3 UR9, UPT, UPT, UR21, 0x38, URZ ;  /* 0x0000003815098890 */ /* 0x000fe2000fffe0ff */
[----:B------:R-:W-:Y:S01]  /*5600*/  @!P1 R2UR UR4, R0 ;  /* 0x00000000000492ca */ /* 0x000fe200000e0000 */
[----:B------:R-:W-:Y:S01]  /*5610*/  VOTEU.ALL UP0, P1 ;  /* 0x0000000000ff7886 */ /* 0x000fe20000800000 */
[----:B------:R-:W-:Y:S01]  /*5620*/  UMOV UR11, UR35 ;  /* 0x00000023000b7c82 */ /* 0x000fe20008000000 */
[----:B------:R-:W-:Y:S01]  /*5630*/  UMOV UR12, UR60 ;  /* 0x0000003c000c7c82 */ /* 0x000fe20008000000 */
[C---:B------:R-:W-:Y:S01]  /*5640*/  ISETP.NE.AND P0, PT, R10.reuse, 0x2, PT ;  /* 0x000000020a00780c */ /* 0x040fe20003f05270 */
[----:B------:R-:W-:Y:S01]  /*5650*/  UMOV UR60, UR29 ;  /* 0x0000001d003c7c82 */ /* 0x000fe20008000000 */
[----:B------:R-:W-:Y:S01]  /*5660*/  IMAD.U32 R4, RZ, RZ, UR5 ;  /* 0x00000005ff047e24 */ /* 0x000fe2000f8e00ff */
[----:B------:R-:W-:Y:S01]  /*5670*/  LOP3.LUT R11, R11, 0x1, RZ, 0x3c, !PT ;  /* 0x000000010b0b7812 */ /* 0x000fe200078e3cff */
[----:B------:R-:W-:Y:S01]  /*5680*/  UPLOP3.LUT UP4, UPT, UPT, UPT, UPT, 0x80, 0x8 ;  /* 0x000000000008789c */ /* 0x000fe20003f8f070 */
[----:B------:R-:W-:Y:S01]  /*5690*/  SEL R0, RZ, 0x1, P0 ;  /* 0x00000001ff007807 */ /* 0x000fe20000000000 */
[----:B------:R-:W-:Y:S01]  /*56a0*/  UIADD3 UR28, UPT, UPT, UR13, UR18, URZ ;  /* 0x000000120d1c7290 */ /* 0x000fe2000fffe0ff */
[----:B------:R-:W-:Y:S01]  /*56b0*/  SEL R10, R10, RZ, P0 ;  /* 0x000000ff0a0a7207 */ /* 0x000fe20000000000 */
[----:B------:R-:W-:Y:S01]  /*56c0*/  UIADD3 UR24, UPT, UPT, UR14, UR16, URZ ;  /* 0x000000100e187290 */ /* 0x000fe2000fffe0ff */
[----:B------:R-:W-:Y:S01]  /*56d0*/  IMAD.U32 R5, RZ, RZ, UR4 ;  /* 0x00000004ff057e24 */ /* 0x000fe2000f8e00ff */
[----:B------:R-:W-:Y:S02]  /*56e0*/  @!P1 R2UR UR4, R4 ;  /* 0x00000000040492ca */ /* 0x000fe400000e0000 */
[----:B------:R-:W-:Y:S02]  /*56f0*/  LOP3.LUT R9, R9, R0, RZ, 0x3c, !PT ;  /* 0x0000000009097212 */ /* 0x000fe400078e3cff */
[----:B------:R-:W-:Y:S11]  /*5700*/  @!P1 R2UR UR5, R5 ;  /* 0x00000000050592ca */ /* 0x000ff600000e0000 */
[----:B------:R-:W-:Y:S02]  /*5710*/  @!UPT UIADD3 URZ, UPT, UPT, URZ, URZ, URZ ;  /* 0x000000fffffff290 */ /* 0x000fe4000fffe0ff */
[----:B------:R2:W-:Y:S01]  /*5720*/  @!UP0 UTMALDG.3D [UR8], [UR4], desc[UR6] ;  /* 0x00000608040085b4 */ /* 0x0005e20008011000 */
[----:B------:R2:W-:Y:S01]  /*5730*/  @!P1 SYNCS.ARRIVE.TRANS64.RED.A0TR RZ, [UR21+0x38], R3 ;  /* 0x00003803ffff99a7 */ /* 0x0005e20008300415 */
[----:B------:R-:W-:Y:S01]  /*5740*/  SYNCS.ARRIVE.TRANS64.RED.A1T0 RZ, [UR45], RZ ;  /* 0x000000ffffff79a7 */ /* 0x000fe2000810042d */
[----:B------:R-:W-:Y:S05]  /*5750*/  BRA.U UP2, `(.L_x_87) ;  /* 0xfffffff102487547 */ /* 0x000fea000b83ffff */
[----:B------:R-:W-:-:S04]  /*5760*/  SHF.L.U32 R2, R11, 0x1f, RZ ;  /* 0x0000001f0b027819 */ /* 0x000fc800000006ff */
[----:B------:R-:W3:Y:S02]  /*5770*/  SYNCS.PHASECHK.TRANS64.TRYWAIT P0, [UR21+0x40], R2 ;  /* 0x00004002ff0075a7 */ /* 0x000ee40008001115 */
[----:B---3--:R-:W-:Y:S05]  /*5780*/  @!P0 BRA `(.L_x_88) ;  /* 0x0000004000b88947 */ /* 0x008fea0003800000 */
.L_x_174:
[----:B------:R-:W4:Y:S02]  /*5790*/  SYNCS.PHASECHK.TRANS64.TRYWAIT P0, [UR21+0x48], R2 ;  /* 0x00004802ff0075a7 */ /* 0x000f240008001115 */
[----:B----4-:R-:W-:Y:S05]  /*57a0*/  @!P0 BRA `(.L_x_89) ;  /* 0x0000004000c88947 */ /* 0x010fea0003800000 */
.L_x_176:
[----:B------:R-:W4:Y:S02]  /*57b0*/  SYNCS.PHASECHK.TRANS64.TRYWAIT P0, [UR21+0x50], R2 ;  /* 0x00005002ff0075a7 */ /* 0x000f240008001115 */
[----:B----4-:R-:W-:Y:S05]  /*57c0*/  @!P0 BRA `(.L_x_90) ;  /* 0x0000004000d88947 */ /* 0x010fea0003800000 */
.L_x_178:
[----:B---3--:R-:W-:-:S07]  /*57d0*/  MOV R0, UR21 ;  /* 0x0000001500007c02 */ /* 0x008fce0008000f00 */
.L_x_91:
[----:B---3--:R-:W-:-:S04]  /*57e0*/  SHF.L.U32 R2, R11, 0x1f, RZ ;  /* 0x0000001f0b027819 */ /* 0x008fc800000006ff */
[----:B------:R3:W4:Y:S03]  /*57f0*/  SYNCS.PHASECHK.TRANS64.TRYWAIT P0, [R0+URZ+0x58], R2 ;  /* 0x00005802000075a7 */ /* 0x00072600080011ff */
[----:B----4-:R-:W-:Y:S05]  /*5800*/  @!P0 NANOSLEEP.SYNCS 0x989680 ;  /* 0x009896800000895d */ /* 0x010fea0003900000 */
[----:B------:R-:W4:Y:S02]  /*5810*/  @!P0 SYNCS.PHASECHK.TRANS64 P0, [R0+URZ+0x58], R2 ;  /* 0x00005802000085a7 */ /* 0x000f2400080010ff */
[----:B-12-4-:R-:W-:Y:S05]  /*5820*/  @P0 EXIT ;  /* 0x000000000000094d */ /* 0x016fea0003800000 */
[----:B------:R-:W-:Y:S05]  /*5830*/  BRA `(.L_x_91) ;  /* 0xfffffffc00e87947 */ /* 0x000fea000383ffff */
.L_x_76:
[----:B------:R-:W-:-:S06]  /*5840*/  UISETP.GE.AND UP0, UPT, UR18, 0x4, UPT ;  /* 0x000000041200788c */ /* 0x000fcc000bf06270 */
[----:B------:R-:W-:-:S13]  /*5850*/  PLOP3.LUT P0, PT, PT, PT, UP0, 0x80, 0x8 ;  /* 0x000000000008781c */ /* 0x000fda0003f0f008 */
[----:B-1----:R-:W-:Y:S05]  /*5860*/  @!P0 EXIT ;  /* 0x000000000000894d */ /* 0x002fea0003800000 */
[----:B------:R-:W-:Y:S01]  /*5870*/  BAR.SYNC.DEFER_BLOCKING 0x6, 0xa0 ;  /* 0x0182800000007b1d */ /* 0x000fe20000010000 */
[C---:B------:R-:W-:Y:S01]  /*5880*/  IMAD.SHL.U32 R6, R65.reuse, 0x20, RZ ;  /* 0x0000002041067824 */ /* 0x040fe200078e00ff */
[C---:B------:R-:W-:Y:S01]  /*5890*/  R2P PR, R65.reuse, 0x6 ;  /* 0x0000000641007804 */ /* 0x040fe20000000000 */
[C---:B------:R-:W-:Y:S01]  /*58a0*/  IMAD.SHL.U32 R2, R65.reuse, 0x4, RZ ;  /* 0x0000000441027824 */ /* 0x040fe200078e00ff */
[----:B------:R-:W-:Y:S01]  /*58b0*/  CS2R R60, SRZ ;  /* 0x00000000003c7805 */ /* 0x000fe2000001ff00 */
[C---:B------:R-:W-:Y:S01]  /*58c0*/  IMAD.U32 R23, R65.reuse, 0x10000, RZ ;  /* 0x0001000041177824 */ /* 0x040fe200078e00ff */
[----:B------:R-:W-:Y:S01]  /*58d0*/  UMOV UR43, 0x400 ;  /* 0x00000400002b7882 */ /* 0x000fe20000000000 */
[----:B------:R-:W1:Y:S01]  /*58e0*/  LDCU.64 UR4, c[0x0][0x890] ;  /* 0x00011200ff0477ac */ /* 0x000e620008000a00 */
[----:B------:R-:W2:Y:S01]  /*58f0*/  LDC.64 R50, c[0x0][0x8b0] ;  /* 0x00022c00ff327b82 */ /* 0x000ea20000000a00 */
[C---:B------:R-:W-:Y:S01]  /*5900*/  LOP3.LUT R3, R6.reuse, 0xe0, RZ, 0xc0, !PT ;  /* 0x000000e006037812 */ /* 0x040fe200078ec0ff */
[----:B------:R-:W-:Y:S01]  /*5910*/  IMAD.SHL.U32 R52, R65, 0x10, RZ ;  /* 0x0000001041347824 */ /* 0x000fe200078e00ff */
[----:B------:R-:W-:Y:S01]  /*5920*/  ULEA UR43, UR55, UR43, 0x18 ;  /* 0x0000002b372b7291 */ /* 0x000fe2000f8ec0ff */
[----:B------:R-:W-:Y:S01]  /*5930*/  LOP3.LUT R6, R6, 0x100, RZ, 0xc0, !PT ;  /* 0x0000010006067812 */ /* 0x000fe200078ec0ff */
[----:B------:R-:W-:Y:S01]  /*5940*/  IMAD.MOV.U32 R64, RZ, RZ, 0x10 ;  /* 0x00000010ff407424 */ /* 0x000fe200078e00ff */
[----:B------:R-:W-:Y:S01]  /*5950*/  LOP3.LUT R2, R3, 0x1c, R2, 0xf8, !PT ;  /* 0x0000001c03027812 */ /* 0x000fe200078ef802 */
[----:B------:R-:W-:Y:S01]  /*5960*/  IMAD.MOV.U32 R63, RZ, RZ, 0x20 ;  /* 0x00000020ff3f7424 */ /* 0x000fe200078e00ff */
[----:B------:R-:W3:Y:S01]  /*5970*/  LDC.64 R48, c[0x0][0x8a8] ;  /* 0x00022a00ff307b82 */ /* 0x000ee20000000a00 */
[----:B------:R-:W-:Y:S01]  /*5980*/  SHF.R.U32.HI R3, RZ, 0x2, R65 ;  /* 0x00000002ff037819 */ /* 0x000fe20000011641 */
[----:B------:R-:W-:Y:S01]  /*5990*/  IMAD.MOV.U32 R62, RZ, RZ, 0x1 ;  /* 0x00000001ff3e7424 */ /* 0x000fe200078e00ff */
[----:B------:R-:W-:Y:S01]  /*59a0*/  LOP3.LUT R23, R23, 0x600000, RZ, 0xc0, !PT ;  /* 0x0060000017177812 */ /* 0x000fe200078ec0ff */
[----:B------:R-:W-:Y:S01]  /*59b0*/  IMAD.MOV.U32 R22, RZ, RZ, RZ ;  /* 0x000000ffff167224 */ /* 0x000fe200078e00ff */
[----:B------:R-:W-:Y:S01]  /*59c0*/  LOP3.LUT R52, R6, 0x600, R52, 0xf8, !PT ;  /* 0x0000060006347812 */ /* 0x000fe200078ef834 */
[----:B------:R-:W-:Y:S01]  /*59d0*/  IMAD.MOV.U32 R59, RZ, RZ, RZ ;  /* 0x000000ffff3b7224 */ /* 0x000fe200078e00ff */
[----:B------:R-:W-:Y:S01]  /*59e0*/  LOP3.LUT R2, R2, 0x4, R3, 0x78, !PT ;  /* 0x0000000402027812 */ /* 0x000fe200078e7803 */
[----:B------:R-:W4:Y:S01]  /*59f0*/  LDS R0, [UR43+0x120] ;  /* 0x0001202bff007984 */ /* 0x000f220008000800 */
[----:B-1----:R-:W-:Y:S01]  /*5a00*/  IMAD.U32 R67, RZ, RZ, UR4 ;  /* 0x00000004ff437e24 */ /* 0x002fe2000f8e00ff */
[----:B------:R-:W-:Y:S01]  /*5a10*/  UIADD3 UR4, UPT, UPT, UR43, 0x400, URZ ;  /* 0x000004002b047890 */ /* 0x000fe2000fffe0ff */
[----:B------:R-:W-:Y:S01]  /*5a20*/  LOP3.LUT R52, R52, R2, RZ, 0xfc, !PT ;  /* 0x0000000234347212 */ /* 0x000fe200078efcff */
[----:B------:R-:W-:Y:S01]  /*5a30*/  IMAD.U32 R66, RZ, RZ, UR5 ;  /* 0x00000005ff427e24 */ /* 0x000fe2000f8e00ff */
[----:B------:R-:W-:Y:S01]  /*5a40*/  LOP3.LUT R65, R65, 0x60, RZ, 0xc0, !PT ;  /* 0x0000006041417812 */ /* 0x000fe200078ec0ff */
[----:B------:R-:W1:Y:S01]  /*5a50*/  LDCU UR54, c[0x0][0x370] ;  /* 0x00006e00ff3677ac */ /* 0x000e620008000800 */
[----:B------:R-:W-:Y:S01]  /*5a60*/  SEL R64, R64, 0xfffffff0, !P2 ;  /* 0xfffffff040407807 */ /* 0x000fe20005000000 */
[----:B------:R-:W-:Y:S01]  /*5a70*/  IMAD.U32 R57, RZ, RZ, UR4 ;  /* 0x00000004ff397e24 */ /* 0x000fe2000f8e00ff */
[----:B------:R-:W-:Y:S01]  /*5a80*/  SEL R63, R63, 0xffffffe0, !P1 ;  /* 0xffffffe03f3f7807 */ /* 0x000fe20004800000 */
[----:B------:R-:W1:Y:S01]  /*5a90*/  LDCU UR42, c[0x0][0xb0c] ;  /* 0x00016180ff2a77ac */ /* 0x000e620008000800 */
[----:B------:R-:W1:Y:S01]  /*5aa0*/  LDCU UR38, c[0x0][0xb30] ;  /* 0x00016600ff2677ac */ /* 0x000e620008000800 */
[----:B------:R-:W1:Y:S01]  /*5ab0*/  LDCU.64 UR52, c[0x0][0x888] ;  /* 0x00011100ff3477ac */ /* 0x000e620008000a00 */
[----:B------:R-:W1:Y:S01]  /*5ac0*/  LDCU.64 UR40, c[0x0][0xb28] ;  /* 0x00016500ff2877ac */ /* 0x000e620008000a00 */
[----:B------:R-:W1:Y:S01]  /*5ad0*/  LDCU.128 UR56, c[0x0][0xb10] ;  /* 0x00016200ff3877ac */ /* 0x000e620008000c00 */
[----:B------:R-:W1:Y:S01]  /*5ae0*/  LDCU UR47, c[0x0][0x374] ;  /* 0x00006e80ff2f77ac */ /* 0x000e620008000800 */
[----:B------:R-:W-:Y:S01]  /*5af0*/  UMOV UR46, URZ ;  /* 0x000000ff002e7c82 */ /* 0x000fe20008000000 */
[----:B------:R-:W-:Y:S01]  /*5b00*/  UMOV UR45, URZ ;  /* 0x000000ff002d7c82 */ /* 0x000fe20008000000 */
[----:B-1234-:R-:W-:-:S07]  /*5b10*/  IMAD.IADD R23, R0, 0x1, R23 ;  /* 0x0000000100177824 */ /* 0x01efce00078e0217 */
.L_x_135:
[C---:B------:R-:W-:Y:S02]  /*5b20*/  LEA R3, R59.reuse, UR43, 0x3 ;  /* 0x0000002b3b037c11 */ /* 0x040fe4000f8e18ff */
[----:B------:R-:W-:Y:S02]  /*5b30*/  SHF.L.U32 R0, R60, 0x1f, RZ ;  /* 0x0000001f3c007819 */ /* 0x000fe400000006ff */
[----:B-1----:R-:W-:Y:S02]  /*5b40*/  LEA R4, R59, UR43, 0x4 ;  /* 0x0000002b3b047c11 */ /* 0x002fe4000f8e20ff */
[----:B------:R-:W1:Y:S02]  /*5b50*/  SYNCS.PHASECHK.TRANS64.TRYWAIT P0, [R3+URZ+0x70], R0 ;  /* 0x00007000030075a7 */ /* 0x000e6400080011ff */
[----:B-1----:R-:W-:Y:S05]  /*5b60*/  @!P0 BRA `(.L_x_92) ;  /* 0x0000004000088947 */ /* 0x002fea0003800000 */
.L_x_179:
[----:B------:R-:W2:Y:S01]  /*5b70*/  LDS.128 R4, [R4+0x100] ;  /* 0x0001000004047984 */ /* 0x000ea20000000c00 */
[----:B------:R-:W-:Y:S01]  /*5b80*/  UISETP.GE.AND UP0, UPT, UR39, 0x1, UPT ;  /* 0x000000012700788c */ /* 0x000fe2000bf06270 */
[----:B------:R-:W-:Y:S01]  /*5b90*/  @!PT LDS RZ, [RZ] ;  /* 0x00000000fffff984 */ /* 0x000fe20000000800 */
[----:B------:R-:W-:Y:S01]  /*5ba0*/  @!PT LDS RZ, [RZ] ;  /* 0x00000000fffff984 */ /* 0x000fe20000000800 */
[----:B------:R-:W-:Y:S01]  /*5bb0*/  @!PT LDS RZ, [RZ] ;  /* 0x00000000fffff984 */ /* 0x000fe20000000800 */
[----:B------:R-:W-:Y:S01]  /*5bc0*/  @!PT LDS RZ, [RZ] ;  /* 0x00000000fffff984 */ /* 0x000fe20000000800 */
[----:B------:R3:W-:Y:S06]  /*5bd0*/  MEMBAR.ALL.CTA ;  /* 0x0000000000007992 */ /* 0x0007ec0000008000 */
[----:B---3--:R-:W3:Y:S01]  /*5be0*/  FENCE.VIEW.ASYNC.S ;  /* 0x00000000000073c6 */ /* 0x008ee20000000000 */
[----:B--2---:R-:W-:Y:S11]  /*5bf0*/  LOP3.LUT P0, RZ, R6, 0x1, RZ, 0xc0, !PT ;  /* 0x0000000106ff7812 */ /* 0x004ff6000780c0ff */
[----:B------:R-:W-:Y:S02]  /*5c00*/  @!UPT UIADD3 URZ, UPT, UPT, URZ, URZ, URZ ;  /* 0x000000fffffff290 */ /* 0x000fe4000fffe0ff */
[----:B---3--:R-:W-:Y:S01]  /*5c10*/  VOTEU.ANY UP1, P0 ;  /* 0x0000000000ff7886 */ /* 0x008fe20000020100 */
[----:B------:R-:W-:Y:S01]  /*5c20*/  PLOP3.LUT P0, PT, PT, PT, UP1, 0x80, 0x8 ;  /* 0x000000000008781c */ /* 0x000fe20003f0f018 */
[----:B------:R-:W-:Y:S11]  /*5c30*/  UP2UR UR62, UPR, URZ, 0x2 ;  /* 0x00000002ff3e7883 */ /* 0x000ff60008000000 */
[----:B------:R-:W-:Y:S01]  /*5c40*/  @!UPT UIADD3 URZ, UPT, UPT, URZ, URZ, URZ ;  /* 0x000000fffffff290 */ /* 0x000fe2000fffe0ff */
[----:B-1----:R-:W-:Y:S02]  /*5c50*/  @P0 SHF.R.U32.HI R0, RZ, 0x10, R5 ;  /* 0x00000010ff000819 */ /* 0x002fe40000011605 */
        /* <DEDUP_REMOVED lines=12> */
[----:B------:R-:W2:Y:S01]  /*5d20*/  LDCU UR12, c[0x0][0xb20] ;  /* 0x00016400ff0c77ac */ /* 0x000ea20008000800 */
[----:B------:R-:W-:Y:S02]  /*5d30*/  UIMAD.WIDE.U32 UR4, UR47, UR59, URZ ;  /* 0x0000003b2f0472a5 */ /* 0x000fe4000f8e00ff */
[----:B------:R-:W-:Y:S02]  /*5d40*/  UIMAD.WIDE.U32 UR6, UR54, UR56, URZ ;  /* 0x00000038360672a5 */ /* 0x000fe4000f8e00ff */
[----:B------:R-:W-:Y:S02]  /*5d50*/  UISETP.NE.AND UP0, UPT, UR58, 0x1, UPT ;  /* 0x000000013a00788c */ /* 0x000fe4000bf05270 */
[----:B------:R-:W-:Y:S02]  /*5d60*/  UIMAD.WIDE.U32 UR8, UR36, UR59, URZ ;  /* 0x0000003b240872a5 */ /* 0x000fe4000f8e00ff */
[----:B------:R-:W-:Y:S02]  /*5d70*/  UIMAD.WIDE.U32 UR10, UR37, UR56, URZ ;  /* 0x00000038250a72a5 */ /* 0x000fe4000f8e00ff */
[----:B------:R-:W-:Y:S02]  /*5d80*/  UISETP.NE.AND UP1, UPT, UR42, 0x1, UPT ;  /* 0x000000012a00788c */ /* 0x000fe4000bf25270 */
[----:B------:R-:W-:Y:S01]  /*5d90*/  UISETP.NE.AND UP2, UPT, UR39, 0x1, UPT ;  /* 0x000000012700788c */ /* 0x000fe2000bf45270 */
[----:B------:R-:W-:Y:S02]  /*5da0*/  UMOV UR4, UR5 ;  /* 0x0000000500047c82 */ /* 0x000fe40008000000 */
[----:B--2---:R-:W-:Y:S03]  /*5db0*/  USHF.R.U32.HI UR5, URZ, UR12, UR4 ;  /* 0x0000000cff057299 */ /* 0x004fe60008011604 */
[----:B------:R-:W-:Y:S02]  /*5dc0*/  UMOV UR4, UR7 ;  /* 0x0000000700047c82 */ /* 0x000fe40008000000 */
[----:B------:R-:W-:Y:S02]  /*5dd0*/  USHF.R.U32.HI UR7, URZ, UR57, UR4 ;  /* 0x00000039ff077299 */ /* 0x000fe40008011604 */
[----:B------:R-:W-:Y:S02]  /*5de0*/  USEL UR4, UR47, UR5, !UP0 ;  /* 0x000000052f047287 */ /* 0x000fe4000c000000 */
[----:B------:R-:W-:Y:S01]  /*5df0*/  USEL UR7, UR54, UR7, !UP1 ;  /* 0x0000000736077287 */ /* 0x000fe2000c800000 */
[----:B------:R-:W-:Y:S01]  /*5e00*/  UMOV UR5, UR9 ;  /* 0x0000000900057c82 */ /* 0x000fe20008000000 */
[----:B------:R-:W-:Y:S02]  /*5e10*/  UIMAD.WIDE.U32 UR8, UR4, UR40, URZ ;  /* 0x00000028040872a5 */ /* 0x000fe4000f8e00ff */
[----:B------:R-:W-:Y:S03]  /*5e20*/  USHF.R.U32.HI UR6, URZ, UR12, UR5 ;  /* 0x0000000cff067299 */ /* 0x000fe60008011605 */
[----:B------:R-:W-:Y:S01]  /*5e30*/  UMOV UR5, UR11 ;  /* 0x0000000b00057c82 */ /* 0x000fe20008000000 */
[----:B------:R-:W-:Y:S02]  /*5e40*/  UIMAD.WIDE.U32 UR10, UR7, UR40, URZ ;  /* 0x00000028070a72a5 */ /* 0x000fe4000f8e00ff */
[----:B------:R-:W-:Y:S02]  /*5e50*/  USHF.R.U32.HI UR12, URZ, UR57, UR5 ;  /* 0x00000039ff0c7299 */ /* 0x000fe40008011605 */
[----:B------:R-:W-:Y:S01]  /*5e60*/  USEL UR6, UR36, UR6, !UP0 ;  /* 0x0000000624067287 */ /* 0x000fe2000c000000 */
[----:B------:R-:W-:Y:S02]  /*5e70*/  UMOV UR5, UR9 ;  /* 0x0000000900057c82 */ /* 0x000fe40008000000 */
[----:B------:R-:W-:Y:S01]  /*5e80*/  UMOV UR10, UR11 ;  /* 0x0000000b000a7c82 */ /* 0x000fe20008000000 */
[----:B------:R-:W-:Y:S02]  /*5e90*/  @UP2 USHF.R.U32.HI UR4, URZ, UR41, UR5 ;  /* 0x00000029ff042299 */ /* 0x000fe40008011605 */
[----:B------:R-:W-:Y:S02]  /*5ea0*/  @UP2 USHF.R.U32.HI UR7, URZ, UR41, UR10 ;  /* 0x00000029ff072299 */ /* 0x000fe4000801160a */
[----:B------:R-:W-:Y:S02]  /*5eb0*/  UIMAD UR4, UR39, UR4, URZ ;  /* 0x00000004270472a4 */ /* 0x000fe4000f8e02ff */
[----:B------:R-:W-:Y:S02]  /*5ec0*/  UIMAD.WIDE.U32 UR10, UR6, UR40, URZ ;  /* 0x00000028060a72a5 */ /* 0x000fe4000f8e00ff */
[----:B------:R-:W-:Y:S02]  /*5ed0*/  USEL UR5, UR37, UR12, !UP1 ;  /* 0x0000000c25057287 */ /* 0x000fe4000c800000 */
[----:B------:R-:W-:Y:S02]  /*5ee0*/  UIMAD UR8, UR39, UR7, URZ ;  /* 0x00000007270872a4 */ /* 0x000fe4000f8e02ff */
[----:B------:R-:W-:Y:S03]  /*5ef0*/  UISETP.GE.AND UP0, UPT, UR6, UR4, UPT ;  /* 0x000000040600728c */ /* 0x000fe6000bf06270 */
[----:B------:R-:W-:Y:S01]  /*5f00*/  UMOV UR4, UR11 ;  /* 0x0000000b00047c82 */ /* 0x000fe20008000000 */
[----:B------:R-:W-:Y:S02]  /*5f10*/  UISETP.GE.OR UP0, UPT, UR5, UR8, UP0 ;  /* 0x000000080500728c */ /* 0x000fe40008706670 */
[----:B------:R-:W-:Y:S02]  /*5f20*/  USHF.R.U32.HI UR4, URZ, UR41, UR4 ;  /* 0x00000029ff047299 */ /* 0x000fe40008011604 */
[----:B------:R-:W-:Y:S02]  /*5f30*/  UIMAD.WIDE.U32 UR8, UR5, UR40, URZ ;  /* 0x00000028050872a5 */ /* 0x000fe4000f8e00ff */
[----:B------:R-:W-:Y:S02]  /*5f40*/  USEL UR11, UR6, UR4, !UP2 ;  /* 0x00000004060b7287 */ /* 0x000fe4000d000000 */
[----:B------:R-:W-:Y:S02]  /*5f50*/  UIADD3 UR8, UPT, UPT, -UR5, URZ, URZ ;  /* 0x000000ff05087290 */ /* 0x000fe4000fffe1ff */
[----:B------:R-:W-:Y:S01]  /*5f60*/  UIADD3 UR10, UPT, UPT, -UR11, URZ, URZ ;  /* 0x000000ff0b0a7290 */ /* 0x000fe2000fffe1ff */
[----:B------:R-:W-:Y:S01]  /*5f70*/  @!UP0 UMOV UR4, UR9 ;  /* 0x0000000900048c82 */ /* 0x000fe20008000000 */
[----:B------:R-:W-:Y:S02]  /*5f80*/  UIADD3 UR9, UPT, UPT, -UR6, URZ, URZ ;  /* 0x000000ff06097290 */ /* 0x000fe4000fffe1ff */
[----:B------:R-:W-:Y:S02]  /*5f90*/  @!UP0 USHF.R.U32.HI UR4, URZ, UR41, UR4 ;  /* 0x00000029ff048299 */ /* 0x000fe40008011604 */
[----:B------:R-:W-:Y:S02]  /*5fa0*/  UIMAD UR10, UR39, UR10, UR6 ;  /* 0x0000000a270a72a4 */ /* 0x000fe4000f8e0206 */
[----:B------:R-:W-:Y:S04]  /*5fb0*/  @!UP0 USEL UR4, UR5, UR4, !UP2 ;  /* 0x0000000405048287 */ /* 0x000fe8000d000000 */
[----:B------:R-:W-:Y:S02]  /*5fc0*/  @!UP0 UIMAD UR10, UR7, UR10, UR4 ;  /* 0x0000000a070a82a4 */ /* 0x000fe4000f8e0204 */
[----:B------:R-:W-:Y:S02]  /*5fd0*/  @!UP0 UIADD3 UR11, UPT, UPT, UR11, -UR4, URZ ;  /* 0x800000040b0b8290 */ /* 0x000fe4000fffe0ff */
[----:B------:R-:W-:Y:S02]  /*5fe0*/  UIMAD UR7, UR42, UR8, UR37 ;  /* 0x000000082a0772a4 */ /* 0x000fe4000f8e0225 */
[----:B------:R-:W-:Y:S02]  /*5ff0*/  @!UP0 UIMAD UR6, UR11, UR39, UR5 ;  /* 0x000000270b0682a4 */ /* 0x000fe4000f8e0205 */
[----:B------:R-:W-:Y:S01]  /*6000*/  UIMAD UR4, UR58, UR9, UR36 ;  /* 0x000000093a0472a4 */ /* 0x000fe2000f8e0224 */
[----:B------:R-:W-:Y:S02]  /*6010*/  @!UP0 UMOV UR5, UR10 ;  /* 0x0000000a00058c82 */ /* 0x000fe40008000000 */
[----:B------:R-:W-:Y:S02]  /*6020*/  UIMAD UR37, UR5, UR42, UR7 ;  /* 0x0000002a052572a4 */ /* 0x000fe4000f8e0207 */
[----:B------:R-:W-:Y:S11]  /*6030*/  UIMAD UR36, UR6, UR58, UR4 ;  /* 0x0000003a062472a4 */ /* 0x000ff6000f8e0204 */
[----:B------:R-:W-:Y:S01]  /*6040*/  @!UPT UIADD3 URZ, UPT, UPT, URZ, URZ, URZ ;  /* 0x000000fffffff290 */ /* 0x000fe2000fffe0ff */
.L_x_93:
[----:B------:R-:W-:Y:S01]  /*6050*/  UISETP.NE.AND UP0, UPT, UR38, 0x1, UPT ;  /* 0x000000012600788c */ /* 0x000fe2000bf05270 */
[----:B------:R-:W-:Y:S01]  /*6060*/  LOP3.LUT P0, RZ, R57, 0x3f0, RZ, 0xc0, !PT ;  /* 0x000003f039ff7812 */ /* 0x000fe2000780c0ff */
[----:B------:R-:W-:Y:S01]  /*6070*/  USHF.L.U32 UR50, UR24, 0x6, URZ ;  /* 0x0000000618327899 */ /* 0x000fe200080006ff */
[----:B------:R-:W-:Y:S01]  /*6080*/  BSSY.RECONVERGENT B6, `(.L_x_94) ;  /* 0x0000034000067945 */ /* 0x000fe20003800200 */
[----:B------:R-:W-:Y:S01]  /*6090*/  USHF.L.U32 UR49, UR28, 0x7, URZ ;  /* 0x000000071c317899 */ /* 0x000fe200080006ff */
[----:B------:R-:W-:Y:S06]  /*60a0*/  IADD3 R59, PT, PT, R59, 0x1, RZ ;  /* 0x000000013b3b7810 */ /* 0x000fec0007ffe0ff */
[----:B------:R-:W2:Y:S01]  /*60b0*/  @!UP0 LDCU.128 UR12, c[0x0][0xb10] ;  /* 0x00016200ff0c87ac */ /* 0x000ea20008000c00 */
[----:B------:R-:W3:Y:S01]  /*60c0*/  @!UP0 LDCU UR5, c[0x0][0xb0c] ;  /* 0x00016180ff0587ac */ /* 0x000ee20008000800 */
[----:B------:R-:W4:Y:S01]  /*60d0*/  @!UP0 LDCU UR10, c[0x0][0xb20] ;  /* 0x00016400ff0a87ac */ /* 0x000f220008000800 */
[----:B--2---:R-:W-:Y:S02]  /*60e0*/  UIMAD.WIDE.U32 UR8, UR37, UR12, URZ ;  /* 0x0000000c250872a5 */ /* 0x004fe4000f8e00ff */
[----:B------:R-:W-:Y:S02]  /*60f0*/  UIMAD.WIDE.U32 UR6, UR36, UR15, URZ ;  /* 0x0000000f240672a5 */ /* 0x000fe4000f8e00ff */
[----:B------:R-:W-:Y:S03]  /*6100*/  @!UP0 UISETP.NE.AND UP1, UPT, UR14, 0x1, UPT ;  /* 0x000000010e00888c */ /* 0x000fe6000bf25270 */
[----:B------:R-:W-:Y:S01]  /*6110*/  @!UP0 UMOV UR4, UR9 ;  /* 0x0000000900048c82 */ /* 0x000fe20008000000 */
[----:B---3--:R-:W-:Y:S02]  /*6120*/  @!UP0 UISETP.NE.AND UP2, UPT, UR5, 0x1, UPT ;  /* 0x000000010500888c */ /* 0x008fe4000bf45270 */
[----:B------:R-:W-:Y:S01]  /*6130*/  @!UP0 USHF.R.U32.HI UR4, URZ, UR13, UR4 ;  /* 0x0000000dff048299 */ /* 0x000fe20008011604 */
[----:B------:R-:W-:Y:S02]  /*6140*/  @!UP0 UMOV UR6, UR7 ;  /* 0x0000000700068c82 */ /* 0x000fe40008000000 */
[----:B----4-:R-:W-:Y:S02]  /*6150*/  @!UP0 USHF.R.U32.HI UR6, URZ, UR10, UR6 ;  /* 0x0000000aff068299 */ /* 0x010fe40008011606 */
[----:B------:R-:W-:Y:S02]  /*6160*/  @!UP0 USEL UR7, UR37, UR4, !UP2 ;  /* 0x0000000425078287 */ /* 0x000fe4000d000000 */
[----:B------:R-:W-:Y:S04]  /*6170*/  @!UP0 USEL UR6, UR36, UR6, !UP1 ;  /* 0x0000000624068287 */ /* 0x000fe8000c800000 */
[----:B------:R-:W-:Y:S02]  /*6180*/  @!UP0 UIADD3 UR4, UPT, UPT, -UR7, UR6, URZ ;  /* 0x0000000607048290 */ /* 0x000fe4000fffe1ff */
[----:B------:R-:W-:Y:S02]  /*6190*/  @!UP0 UIADD3 UR6, UPT, UPT, UR7, -UR6, URZ ;  /* 0x8000000607068290 */ /* 0x000fe4000fffe0ff */
[----:B------:R-:W-:Y:S02]  /*61a0*/  @!UP0 UIMAD UR37, UR4, UR5, UR37 ;  /* 0x00000005042582a4 */ /* 0x000fe4000f8e0225 */
[----:B------:R-:W-:Y:S01]  /*61b0*/  @!UP0 UIMAD UR36, UR6, UR14, UR36 ;  /* 0x0000000e062482a4 */ /* 0x000fe2000f8e0224 */
[----:B------:R-:W-:Y:S11]  /*61c0*/  @!P0 BRA `(.L_x_95) ;  /* 0x00000000007c8947 */ /* 0x000ff60003800000 */
[----:B------:R-:W2:Y:S01]  /*61d0*/  LDCU.64 UR8, c[0x4][0x80] ;  /* 0x01001000ff0877ac */ /* 0x000ea20008000a00 */
[----:B------:R-:W-:Y:S01]  /*61e0*/  MOV R2, 0x0 ;  /* 0x0000000000027802 */ /* 0x000fe20000000f00 */
[----:B------:R-:W-:Y:S02]  /*61f0*/  HFMA2 R12, -RZ, RZ, 0, 5.9604644775390625e-08 ;  /* 0x00000001ff0c7431 */ /* 0x000fe400000001ff */
[----:B------:R-:W-:Y:S01]  /*6200*/  IMAD.MOV.U32 R8, RZ, RZ, 0x70 ;  /* 0x00000070ff087424 */ /* 0x000fe200078e00ff */
[----:B------:R3:W4:Y:S01]  /*6210*/  LDC.64 R14, c[0x4][R2] ;  /* 0x01000000020e7b82 */ /* 0x0007220000000a00 */
[----:B------:R-:W1:Y:S01]  /*6220*/  LDCU.64 UR6, c[0x4][0x88] ;  /* 0x01001100ff0677ac */ /* 0x000e620008000a00 */
[----:B------:R-:W-:Y:S01]  /*6230*/  IMAD.MOV.U32 R13, RZ, RZ, RZ ;  /* 0x000000ffff0d7224 */ /* 0x000fe200078e00ff */
[----:B------:R-:W1:Y:S01]  /*6240*/  LDCU.64 UR4, c[0x4][0x8] ;  /* 0x01000100ff0477ac */ /* 0x000e620008000a00 */
[----:B--2---:R-:W-:Y:S01]  /*6250*/  MOV R5, UR9 ;  /* 0x0000000900057c02 */ /* 0x004fe20008000f00 */
[----:B------:R-:W-:Y:S01]  /*6260*/  IMAD.U32 R4, RZ, RZ, UR8 ;  /* 0x00000008ff047e24 */ /* 0x000fe2000f8e00ff */
[----:B-1----:R-:W-:Y:S01]  /*6270*/  MOV R7, UR7 ;  /* 0x0000000700077c02 */ /* 0x002fe20008000f00 */
[----:B------:R-:W-:Y:S01]  /*6280*/  IMAD.U32 R6, RZ, RZ, UR6 ;  /* 0x00000006ff067e24 */ /* 0x000fe2000f8e00ff */
[----:B------:R-:W-:Y:S01]  /*6290*/  MOV R11, UR5 ;  /* 0x00000005000b7c02 */ /* 0x000fe20008000f00 */
[----:B------:R-:W-:Y:S02]  /*62a0*/  IMAD.U32 R10, RZ, RZ, UR4 ;  /* 0x00000004ff0a7e24 */ /* 0x000fe4000f8e00ff */
[----:B------:R-:W-:Y:S07]  /*62b0*/  LEPC R20, `(.L_x_96) ;  /* 0x000000001014794e */ /* 0x000fee0000000000 */
[----:B---345:R-:W-:Y:S05]  /*62c0*/  CALL.ABS.NOINC R14 ;  /* 0x000000000e007343 */ /* 0x038fea0003c00000 */
.L_x_96:
[----:B------:R-:W1:Y:S01]  /*62d0*/  LDCU.64 UR8, c[0x4][0x80] ;  /* 0x01001000ff0877ac */ /* 0x000e620008000a00 */
[----:B------:R-:W2:Y:S01]  /*62e0*/  LDC.64 R2, c[0x4][R2] ;  /* 0x0100000002027b82 */ /* 0x000ea20000000a00 */
[----:B------:R-:W-:Y:S02]  /*62f0*/  HFMA2 R12, -RZ, RZ, 0, 5.9604644775390625e-08 ;  /* 0x00000001ff0c7431 */ /* 0x000fe400000001ff */
[----:B------:R-:W-:Y:S02]  /*6300*/  IMAD.MOV.U32 R8, RZ, RZ, 0x70 ;  /* 0x00000070ff087424 */ /* 0x000fe400078e00ff */
[----:B------:R-:W-:Y:S01]  /*6310*/  IMAD.MOV.U32 R13, RZ, RZ, RZ ;  /* 0x000000ffff0d7224 */ /* 0x000fe200078e00ff */
[----:B------:R-:W3:Y:S01]  /*6320*/  LDCU.64 UR6, c[0x4][0x88] ;  /* 0x01001100ff0677ac */ /* 0x000ee20008000a00 */
[----:B------:R-:W4:Y:S01]  /*6330*/  LDCU.64 UR4, c[0x4][0x8] ;  /* 0x01000100ff0477ac */ /* 0x000f220008000a00 */
[----:B-1----:R-:W-:Y:S02]  /*6340*/  MOV R4, UR8 ;  /* 0x0000000800047c02 */ /* 0x002fe40008000f00 */
[----:B------:R-:W-:Y:S02]  /*6350*/  MOV R5, UR9 ;  /* 0x0000000900057c02 */ /* 0x000fe40008000f00 */
[----:B---3--:R-:W-:Y:S01]  /*6360*/  MOV R7, UR7 ;  /* 0x0000000700077c02 */ /* 0x008fe20008000f00 */
[----:B------:R-:W-:Y:S01]  /*6370*/  IMAD.U32 R6, RZ, RZ, UR6 ;  /* 0x00000006ff067e24 */ /* 0x000fe2000f8e00ff */
[----:B----4-:R-:W-:Y:S01]  /*6380*/  MOV R11, UR5 ;  /* 0x00000005000b7c02 */ /* 0x010fe20008000f00 */
[----:B------:R-:W-:Y:S02]  /*6390*/  IMAD.U32 R10, RZ, RZ, UR4 ;  /* 0x00000004ff0a7e24 */ /* 0x000fe4000f8e00ff */
[----:B------:R-:W-:Y:S07]  /*63a0*/  LEPC R20, `(.L_x_95) ;  /* 0x000000001014794e */ /* 0x000fee0000000000 */
[----:B--2---:R-:W-:Y:S05]  /*63b0*/  CALL.ABS.NOINC R2 ;  /* 0x0000000002007343 */ /* 0x004fea0003c00000 */
.L_x_95:
[----:B------:R-:W-:Y:S05]  /*63c0*/  BSYNC.RECONVERGENT B6 ;  /* 0x0000000000067941 */ /* 0x000fea0003800200 */
.L_x_94:
[----:B------:R-:W-:Y:S01]  /*63d0*/  R2UR UR5, R67 ;  /* 0x00000000430572ca */ /* 0x000fe200000e0000 */
[----:B------:R-:W-:Y:S01]  /*63e0*/  UISETP.NE.AND UP2, UPT, UR63, URZ, UPT ;  /* 0x000000ff3f00728c */ /* 0x000fe2000bf45270 */
[----:B------:R-:W-:Y:S02]  /*63f0*/  R2UR UR4, R66 ;  /* 0x00000000420472ca */ /* 0x000fe400000e0000 */
[----:B------:R-:W-:Y:S02]  /*6400*/  ISETP.NE.U32.AND P4, PT, R50, RZ, PT ;  /* 0x000000ff3200720c */ /* 0x000fe40003f85070 */
[----:B------:R-:W-:Y:S02]  /*6410*/  ISETP.NE.U32.AND P2, PT, RZ, UR52, PT ;  /* 0x00000034ff007c0c */ /* 0x000fe4000bf45070 */
[----:B------:R-:W-:Y:S02]  /*6420*/  PLOP3.LUT P1, PT, PT, PT, UP2, 0x80, 0x8 ;  /* 0x000000000008781c */ /* 0x000fe40003f2f028 */
[----:B------:R-:W-:Y:S02]  /*6430*/  ISETP.NE.AND.EX P4, PT, R51, RZ, PT, P4 ;  /* 0x000000ff3300720c */ /* 0x000fe40003f85340 */
[----:B------:R-:W-:Y:S01]  /*6440*/  ISETP.NE.AND.EX P2, PT, RZ, UR53, PT, P2 ;  /* 0x00000035ff007c0c */ /* 0x000fe2000bf45320 */
[----:B------:R-:W-:Y:S04]  /*6450*/  UISETP.NE.U32.AND UP0, UPT, UR5, URZ, UPT ;  /* 0x000000ff0500728c */ /* 0x000fe8000bf05070 */
[----:B------:R-:W-:Y:S02]  /*6460*/  UISETP.NE.AND.EX UP1, UPT, UR4, URZ, UPT, UP0 ;  /* 0x000000ff0400728c */ /* 0x000fe4000bf25300 */
[----:B------:R-:W-:Y:S02]  /*6470*/  UPLOP3.LUT UP0, UPT, UPT, UPT, UPT, 0x40, 0x4 ;  /* 0x000000000004789c */ /* 0x000fe40003f0e870 */
[----:B------:R-:W-:Y:S06]  /*6480*/  @UP2 UPLOP3.LUT UP0, UPT, UPT, UPT, UP1, 0x80, 0x8 ;  /* 0x000000000008289c */ /* 0x000fec0003f0f010 */
[----:B------:R-:W-:Y:S01]  /*6490*/  PLOP3.LUT P0, PT, PT, PT, UP0, 0x80, 0x8 ;  /* 0x000000000008781c */ /* 0x000fe20003f0f008 */
[----:B------:R-:W-:Y:S01]  /*64a0*/  @!UPT UIADD3 URZ, UPT, UPT, URZ, URZ, URZ ;  /* 0x000000fffffff290 */ /* 0x000fe2000fffe0ff */
[----:B------:R-:W-:Y:S11]  /*64b0*/  BRA.U !UP1, `(.L_x_97) ;  /* 0x0000000109407547 */ /* 0x000ff6000b800000 */
[----:B------:R-:W-:Y:S01]  /*64c0*/  UISETP.NE.U32.AND UP0, UPT, UR52, URZ, UPT ;  /* 0x000000ff3400728c */ /* 0x000fe2000bf05070 */
[----:B------:R-:W-:Y:S01]  /*64d0*/  R2UR UR6, R67 ;  /* 0x00000000430672ca */ /* 0x000fe200000e0000 */
[----:B------:R-:W2:Y:S01]  /*64e0*/  LDCU.64 UR8, c[0x0][0x358] ;  /* 0x00006b00ff0877ac */ /* 0x000ea20008000a00 */
[----:B------:R-:W-:Y:S02]  /*64f0*/  HFMA2 R53, -RZ, RZ, 0, 5.9604644775390625e-08 ;  /* 0x00000001ff357431 */ /* 0x000fe400000001ff */
[----:B-1----:R-:W-:Y:S01]  /*6500*/  IMAD.MOV.U32 R0, RZ, RZ, 0x1 ;  /* 0x00000001ff007424 */ /* 0x002fe200078e00ff */
[----:B------:R-:W-:Y:S06]  /*6510*/  UISETP.NE.AND.EX UP0, UPT, UR53, URZ, UPT, UP0 ;  /* 0x000000ff3500728c */ /* 0x000fec000bf05300 */
[----:B------:R-:W-:Y:S05]  /*6520*/  PLOP3.LUT P3, PT, PT, PT, UP0, 0x80, 0x8 ;  /* 0x000000000008781c */ /* 0x000fea0003f6f008 */
[----:B------:R-:W1:Y:S01]  /*6530*/  @UP0 LDCU.64 UR4, c[0x0][0x888] ;  /* 0x00011100ff0407ac */ /* 0x000e620008000a00 */
[----:B------:R-:W-:Y:S07]  /*6540*/  @UP0 UIMAD UR6, UR60, UR6, URZ ;  /* 0x000000063c0602a4 */ /* 0x000fee000f8e02ff */
[----:B------:R-:W-:Y:S01]  /*6550*/  @!P3 PRMT R53, R0, 0x7610, R53 ;  /* 0x000076100035b816 */ /* 0x000fe20000000035 */
[----:B-1----:R-:W-:Y:S06]  /*6560*/  @UP0 UIMAD.WIDE UR4, UR6, 0x4, UR4 ;  /* 0x00000004060408a5 */ /* 0x002fec000f8e0204 */
[----:B------:R-:W-:Y:S02]  /*6570*/  IMAD.U32 R2, RZ, RZ, UR4 ;  /* 0x00000004ff027e24 */ /* 0x000fe4000f8e00ff */
[----:B------:R-:W-:Y:S03]  /*6580*/  IMAD.U32 R3, RZ, RZ, UR5 ;  /* 0x00000005ff037e24 */ /* 0x000fe6000f8e00ff */
[----:B------:R-:W1:Y:S02]  /*6590*/  @!UP0 LDCU UR4, c[0x0][0x880] ;  /* 0x00011000ff0487ac */ /* 0x000e640008000800 */
[----:B--2--5:R2:W5:Y:S02]  /*65a0*/  @P3 LDG.E R27, desc[UR8][R2.64] ;  /* 0x00000008021b3981 */ /* 0x024564000c1e1900 */
[----:B-12---:R-:W-:Y:S02]  /*65b0*/  @!P3 MOV R27, UR4 ;  /* 0x00000004001bbc02 */ /* 0x006fe40008000f00 */
.L_x_97:
[----:B------:R-:W-:Y:S05]  /*65c0*/  @!P4 BRA `(.L_x_98) ;  /* 0x000000000024c947 */ /* 0x000fea0003800000 */
[----:B------:R-:W-:Y:S01]  /*65d0*/  ISETP.NE.U32.AND P3, PT, R48, RZ, PT ;  /* 0x000000ff3000720c */ /* 0x000fe20003f65070 */
[----:B------:R-:W2:Y:S03]  /*65e0*/  LDCU.64 UR4, c[0x0][0x358] ;  /* 0x00006b00ff0477ac */ /* 0x000ea60008000a00 */
[----:B------:R-:W-:Y:S11]  /*65f0*/  ISETP.NE.AND.EX P3, PT, R49, RZ, PT, P3 ;  /* 0x000000ff3100720c */ /* 0x000ff60003f65330 */
[----:B------:R-:W-:Y:S02]  /*6600*/  @!UPT UIADD3 URZ, UPT, UPT, URZ, URZ, URZ ;  /* 0x000000fffffff290 */ /* 0x000fe4000fffe0ff */
[----:B------:R-:W3:Y:S01]  /*6610*/  @P3 LDC.64 R2, c[0x0][0x8a8] ;  /* 0x00022a00ff023b82 */ /* 0x000ee20000000a00 */
[----:B-1----:R-:W-:Y:S04]  /*6620*/  @P3 IMAD R0, R50, UR60, RZ ;  /* 0x0000003c32003c24 */ /* 0x002fe8000f8e02ff */
[----:B---3--:R-:W-:Y:S05]  /*6630*/  @P3 IMAD.WIDE R2, R0, 0x4, R2 ;  /* 0x0000000400023825 */ /* 0x008fea00078e0202 */
[----:B--2--5:R2:W5:Y:S02]  /*6640*/  @P3 LDG.E R24, desc[UR4][R2.64] ;  /* 0x0000000402183981 */ /* 0x024564000c1e1900 */
[----:B--2---:R-:W3:Y:S02]  /*6650*/  @!P3 LDC R24, c[0x0][0x8a0] ;  /* 0x00022800ff18bb82 */ /* 0x004ee40000000800 */
.L_x_98:
[----:B-----5:R-:W-:Y:S01]  /*6660*/  FSETP.NEU.AND P3, PT, R27, RZ, PT ;  /* 0x000000ff1b00720b */ /* 0x020fe20003f6d000 */
[----:B------:R-:W-:Y:S01]  /*6670*/  IMAD.SHL.U32 R74, R52, 0x4, RZ ;  /* 0x00000004344a7824 */ /* 0x000fe200078e00ff */
[----:B------:R-:W-:Y:S01]  /*6680*/  SEL R4, RZ, 0xffffffff, P2 ;  /* 0xffffffffff047807 */ /* 0x000fe20001000000 */
[----:B------:R-:W-:Y:S01]  /*6690*/  BSSY B1, `(.L_x_99) ;  /* 0x0000044000017945 */ /* 0x000fe20003800000 */
[----:B------:R-:W-:Y:S01]  /*66a0*/  @P1 LOP3.LUT P2, RZ, R53, 0xff, RZ, 0xc0, !PT ;  /* 0x000000ff35ff1812 */ /* 0x000fe2000784c0ff */
[----:B------:R-:W-:Y:S01]  /*66b0*/  VIADD R70, R74, UR43 ;  /* 0x0000002b4a467c36 */ /* 0x000fe20008000000 */
[----:B-1----:R-:W-:Y:S01]  /*66c0*/  @P1 SEL R0, RZ, 0xffffffff, P3 ;  /* 0xffffffffff001807 */ /* 0x002fe20001800000 */
[----:B------:R-:W-:Y:S01]  /*66d0*/  IMAD.MOV.U32 R75, RZ, RZ, 0x1 ;  /* 0x00000001ff4b7424 */ /* 0x000fe200078e00ff */
[----:B------:R-:W-:Y:S01]  /*66e0*/  LOP3.LUT R62, R62, 0x1, RZ, 0x3c, !PT ;  /* 0x000000013e3e7812 */ /* 0x000fe200078e3cff */
[----:B------:R-:W-:Y:S01]  /*66f0*/  IMAD.MOV.U32 R73, RZ, RZ, RZ ;  /* 0x000000ffff497224 */ /* 0x000fe200078e00ff */
[----:B------:R-:W-:Y:S02]  /*6700*/  @P0 SEL R0, R4, R0, !P2 ;  /* 0x0000000004000207 */ /* 0x000fe40005000000 */
[----:B------:R-:W-:Y:S02]  /*6710*/  CS2R R38, SRZ ;  /* 0x0000000000267805 */ /* 0x000fe4000001ff00 */
[----:B------:R-:W-:Y:S02]  /*6720*/  LEA R26, R22, UR43, 0x3 ;  /* 0x0000002b161a7c11 */ /* 0x000fe4000f8e18ff */
[----:B------:R-:W-:Y:S02]  /*6730*/  CS2R R36, SRZ ;  /* 0x0000000000247805 */ /* 0x000fe4000001ff00 */
[----:B------:R-:W-:Y:S02]  /*6740*/  @P1 LOP3.LUT R0, R0, 0x1, RZ, 0xc0, !PT ;  /* 0x0000000100001812 */ /* 0x000fe400078ec0ff */
[----:B------:R-:W-:Y:S02]  /*6750*/  CS2R R34, SRZ ;  /* 0x0000000000227805 */ /* 0x000fe4000001ff00 */
[----:B------:R-:W-:Y:S02]  /*6760*/  SHF.L.U32 R2, R61, 0x1f, RZ ;  /* 0x0000001f3d027819 */ /* 0x000fe400000006ff */
[----:B------:R-:W-:Y:S02]  /*6770*/  CS2R R32, SRZ ;  /* 0x0000000000207805 */ /* 0x000fe4000001ff00 */
[----:B------:R-:W-:Y:S02]  /*6780*/  ISETP.NE.U32.OR P6, PT, R0, 0x1, !P1 ;  /* 0x000000010000780c */ /* 0x000fe40004fc5470 */
[----:B------:R-:W-:Y:S02]  /*6790*/  CS2R R42, SRZ ;  /* 0x00000000002a7805 */ /* 0x000fe4000001ff00 */
[----:B------:R-:W-:Y:S02]  /*67a0*/  PLOP3.LUT P2, PT, PT, PT, UP1, 0x80, 0x8 ;  /* 0x000000000008781c */ /* 0x000fe40003f4f018 */
[----:B------:R-:W-:Y:S02]  /*67b0*/  CS2R R40, SRZ ;  /* 0x0000000000287805 */ /* 0x000fe4000001ff00 */
[----:B------:R-:W-:Y:S02]  /*67c0*/  LEA.HI R25, R22, R22, RZ, 0x1 ;  /* 0x0000001616197211 */ /* 0x000fe400078f08ff */
[----:B------:R-:W-:Y:S02]  /*67d0*/  CS2R R46, SRZ ;  /* 0x00000000002e7805 */ /* 0x000fe4000001ff00 */
[----:B------:R-:W-:Y:S02]  /*67e0*/  LOP3.LUT P4, R58, R53, 0xff, RZ, 0xc0, !PT ;  /* 0x000000ff353a7812 */ /* 0x000fe4000788c0ff */
[----:B------:R-:W-:Y:S02]  /*67f0*/  CS2R R44, SRZ ;  /* 0x00000000002c7805 */ /* 0x000fe4000001ff00 */
[----:B------:R-:W-:Y:S01]  /*6800*/  SEL R3, RZ, 0xffffffff, P3 ;  /* 0xffffffffff037807 */ /* 0x000fe20001800000 */
[----:B------:R-:W-:Y:S01]  /*6810*/  VIADD R71, R70, 0x400 ;  /* 0x0000040046477836 */ /* 0x000fe20000000000 */
[----:B------:R-:W-:Y:S01]  /*6820*/  P2R R68, PR, RZ, 0x40 ;  /* 0x00000040ff447803 */ /* 0x000fe20000000000 */
[----:B------:R-:W-:Y:S01]  /*6830*/  IMAD.IADD R69, R63, 0x1, R70 ;  /* 0x000000013f457824 */ /* 0x000fe200078e0246 */
[----:B------:R-:W-:Y:S02]  /*6840*/  @P6 SHF.L.U32 R0, R62, 0x1f, RZ ;  /* 0x0000001f3e006819 */ /* 0x000fe400000006ff */
[----:B------:R-:W-:Y:S02]  /*6850*/  @P2 SEL R3, R4, R3, !P4 ;  /* 0x0000000304032207 */ /* 0x000fe40006000000 */
[----:B------:R1:W2:Y:S02]  /*6860*/  @P6 SYNCS.PHASECHK.TRANS64.TRYWAIT P1, [UR43+0x20], R0 ;  /* 0x00002000ff0065a7 */ /* 0x0002a4000802112b */
[----:B------:R-:W-:Y:S04]  /*6870*/  LOP3.LUT R3, R3, 0x1, RZ, 0xc0, !PT ;  /* 0x0000000103037812 */ /* 0x000fe800078ec0ff */
[----:B------:R-:W-:Y:S04]  /*6880*/  ISETP.NE.U32.AND P5, PT, R3, 0x1, PT ;  /* 0x000000010300780c */ /* 0x000fe80003fa5070 */
[----:B------:R-:W-:Y:S01]  /*6890*/  P2R R76, PR, RZ, 0x20 ;  /* 0x00000020ff4c7803 */ /* 0x000fe20000000000 */
[----:B------:R4:W3:Y:S01]  /*68a0*/  SYNCS.PHASECHK.TRANS64.TRYWAIT P0, [R26+URZ+0x90], R2 ;  /* 0x000090021a0075a7 */ /* 0x0008e200080011ff */
[C---:B-1----:R-:W-:Y:S01]  /*68b0*/  IMAD.SHL.U32 R0, R25.reuse, 0x40, RZ ;  /* 0x0000004019007824 */ /* 0x042fe200078e00ff */
[----:B------:R-:W-:Y:S04]  /*68c0*/  LOP3.LUT R25, R25, 0xffe, RZ, 0xc0, !PT ;  /* 0x00000ffe19197812 */ /* 0x000fe800078ec0ff */
[----:B------:R-:W-:Y:S01]  /*68d0*/  LOP3.LUT R0, R0, 0xffffff80, RZ, 0xc0, !PT ;  /* 0xffffff8000007812 */ /* 0x000fe200078ec0ff */
[----:B------:R-:W-:Y:S04]  /*68e0*/  IMAD.IADD R25, R22, 0x1, -R25 ;  /* 0x0000000116197824 */ /* 0x000fe800078e0a19 */
[----:B------:R-:W-:Y:S04]  /*68f0*/  IMAD.IADD R0, R23, 0x1, R0 ;  /* 0x0000000117007824 */ /* 0x000fe800078e0200 */
[----:B------:R-:W-:Y:S01]  /*6900*/  IMAD R25, R25, 0x100000, R0 ;  /* 0x0010000019197824 */ /* 0x000fe200078e0200 */
[----:B--2---:R-:W-:Y:S01]  /*6910*/  @P6 SEL R75, RZ, 0x1, !P1 ;  /* 0x00000001ff4b6807 */ /* 0x004fe20004800000 */
[----:B----4-:R-:W-:Y:S06]  /*6920*/  @!P6 BRA `(.L_x_100) ;  /* 0x000000000068e947 */ /* 0x010fec0003800000 */
[C---:B------:R-:W-:Y:S01]  /*6930*/  @P5 IMAD R5, R64.reuse, 0x4, R71 ;  /* 0x0000000440055824 */ /* 0x040fe200078e0247 */
[----:B------:R-:W-:Y:S01]  /*6940*/  ISETP.NE.AND P1, PT, R75, RZ, PT ;  /* 0x000000ff4b00720c */ /* 0x000fe20003f25270 */
[----:B------:R-:W-:Y:S01]  /*6950*/  @P5 IMAD R4, R64, 0x4, R70 ;  /* 0x0000000440045824 */ /* 0x000fe200078e0246 */
[----:B------:R-:W-:Y:S01]  /*6960*/  BSSY B0, `(.L_x_101) ;  /* 0x000000e000007945 */ /* 0x000fe20003800000 */
[----:B------:R-:W-:Y:S01]  /*6970*/  IMAD.MOV.U32 R38, RZ, RZ, RZ ;  /* 0x000000ffff267224 */ /* 0x000fe200078e00ff */
[----:B------:R-:W-:Y:S01]  /*6980*/  CS2R R34, SRZ ;  /* 0x0000000000227805 */ /* 0x000fe2000001ff00 */
[----:B------:R-:W-:Y:S01]  /*6990*/  @P5 IMAD.IADD R5, R63, 0x1, R5 ;  /* 0x000000013f055824 */ /* 0x000fe200078e0205 */
[----:B------:R-:W-:Y:S02]  /*69a0*/  CS2R R32, SRZ ;  /* 0x0000000000207805 */ /* 0x000fe4000001ff00 */
[----:B------:R-:W-:Y:S02]  /*69b0*/  CS2R R36, SRZ ;  /* 0x0000000000247805 */ /* 0x000fe4000001ff00 */
[----:B------:R-:W-:Y:S02]  /*69c0*/  CS2R R46, SRZ ;  /* 0x00000000002e7805 */ /* 0x000fe4000001ff00 */
[----:B------:R-:W-:Y:S02]  /*69d0*/  CS2R R44, SRZ ;  /* 0x00000000002c7805 */ /* 0x000fe4000001ff00 */
[----:B------:R-:W-:Y:S02]  /*69e0*/  CS2R R42, SRZ ;  /* 0x00000000002a7805 */ /* 0x000fe4000001ff00 */
[----:B------:R-:W-:Y:S01]  /*69f0*/  CS2R R40, SRZ ;  /* 0x0000000000287805 */ /* 0x000fe2000001ff00 */
[----:B------:R-:W-:Y:S06]  /*6a00*/  @P1 BRA `(.L_x_102) ;  /* 0x00000000000c1947 */ /* 0x000fec0003800000 */
[----:B------:R-:W-:Y:S04]  /*6a10*/  SHF.L.U32 R3, R62, 0x1f, RZ ;  /* 0x0000001f3e037819 */ /* 0x000fe800000006ff */
[----:B------:R-:W1:Y:S02]  /*6a20*/  SYNCS.PHASECHK.TRANS64.TRYWAIT P1, [UR43+0x20], R3 ;  /* 0x00002003ff0075a7 */ /* 0x000e64000802112b */
[----:B-1----:R-:W-:Y:S05]  /*6a30*/  @!P1 BRA `(.L_x_103) ;  /* 0x0000003000689947 */ /* 0x002fea0003800000 */
.L_x_102:
[----:B------:R-:W-:Y:S05]  /*6a40*/  BSYNC B0 ;  /* 0x0000000000007941 */ /* 0x000fea0003800000 */
.L_x_101:
[----:B------:R-:W-:Y:S01]  /*6a50*/  ISETP.NE.AND P1, PT, R76, RZ, PT ;  /* 0x000000ff4c00720c */ /* 0x000fe20003f25270 */
[----:B------:R-:W-:Y:S11]  /*6a60*/  HFMA2 R73, -RZ, RZ, 0, 5.9604644775390625e-08 ;  /* 0x00000001ff497431 */ /* 0x000ff600000001ff */
[----:B------:R-:W-:Y:S01]  /*6a70*/  @!UPT UIADD3 URZ, UPT, UPT, URZ, URZ, URZ ;  /* 0x000000fffffff290 */ /* 0x000fe2000fffe0ff */
[----:B------:R-:W-:Y:S05]  /*6a80*/  @P1 WARPSYNC.ALL ;  /* 0x0000000000001948 */ /* 0x000fea0003800000 */
[----:B------:R2:W4:Y:S04]  /*6a90*/  @P1 LDSM.16.M88.4 R32, [R4+0x400] ;  /* 0x000400000420183b */ /* 0x0005280000000200 */
[----:B------:R2:W1:Y:S04]  /*6aa0*/  @P1 LDSM.16.M88.4 R36, [R5] ;  /* 0x000000000524183b */ /* 0x0004680000000200 */
[----:B------:R2:W1:Y:S04]  /*6ab0*/  @P1 LDSM.16.M88.4 R44, [R74+UR43+0x400] ;  /* 0x0004002b4a2c183b */ /* 0x0004680008000200 */
[----:B------:R2:W1:Y:S02]  /*6ac0*/  @P1 LDSM.16.M88.4 R40, [R69+0x400] ;  /* 0x000400004528183b */ /* 0x0004640000000200 */
.L_x_100:
[----:B------:R-:W-:Y:S05]  /*6ad0*/  BSYNC B1 ;  /* 0x0000000000017941 */ /* 0x000fea0003800000 */
.L_x_99:
[----:B-1----:R-:W-:Y:S04]  /*6ae0*/  SHF.R.U32.HI R0, RZ, 0x15, R25 ;  /* 0x00000015ff007819 */ /* 0x002fe80000011619 */
[----:B------:R-:W-:Y:S01]  /*6af0*/  LOP3.LUT P1, RZ, R0, 0x3, R54, 0x48, !PT ;  /* 0x0000000300ff7812 */ /* 0x000fe20007824836 */
[----:B------:R-:W-:Y:S01]  /*6b00*/  @!UPT UIADD3 URZ, UPT, UPT, URZ, URZ, URZ ;  /* 0x000000fffffff290 */ /* 0x000fe2000fffe0ff */
[----:B---3--:R-:W-:Y:S11]  /*6b10*/  @P0 BRA `(.L_x_104) ;  /* 0x0000000000080947 */ /* 0x008ff60003800000 */
[----:B------:R-:W1:Y:S02]  /*6b20*/  SYNCS.PHASECHK.TRANS64.TRYWAIT P0, [R26+URZ+0x90], R2 ;  /* 0x000090021a0075a7 */ /* 0x000e6400080011ff */
[----:B-1----:R-:W-:Y:S05]  /*6b30*/  @!P0 BRA `(.L_x_105) ;  /* 0x0000003000408947 */ /* 0x002fea0003800000 */
.L_x_104:
[----:B------:R-:W-:Y:S05]  /*6b40*/  @!P1 BRA `(.L_x_106) ;  /* 0x0000000000409947 */ /* 0x000fea0003800000 */
[----:B------:R-:W2:Y:S01]  /*6b50*/  LDCU.64 UR8, c[0x4][0x70] ;  /* 0x01000e00ff0877ac */ /* 0x000ea20008000a00 */
[----:B------:R-:W-:Y:S01]  /*6b60*/  MOV R3, 0x0 ;  /* 0x0000000000037802 */ /* 0x000fe20000000f00 */
[----:B------:R-:W-:Y:S02]  /*6b70*/  HFMA2 R12, -RZ, RZ, 0, 5.9604644775390625e-08 ;  /* 0x00000001ff0c7431 */ /* 0x000fe400000001ff */
[----:B------:R-:W-:Y:S02]  /*6b80*/  IMAD.MOV.U32 R8, RZ, RZ, 0x192 ;  /* 0x00000192ff087424 */ /* 0x000fe400078e00ff */
[----:B------:R-:W-:Y:S01]  /*6b90*/  IMAD.MOV.U32 R13, RZ, RZ, RZ ;  /* 0x000000ffff0d7224 */ /* 0x000fe200078e00ff */
[----:B------:R-:W3:Y:S01]  /*6ba0*/  LDCU.64 UR6, c[0x4][0x78] ;  /* 0x01000f00ff0677ac */ /* 0x000ee20008000a00 */
[----:B-1----:R-:W1:Y:S01]  /*6bb0*/  LDC.64 R2, c[0x4][R3] ;  /* 0x0100000003027b82 */ /* 0x002e620000000a00 */
[----:B------:R-:W5:Y:S01]  /*6bc0*/  LDCU.64 UR4, c[0x4][0x10] ;  /* 0x01000200ff0477ac */ /* 0x000f620008000a00 */
[----:B--2---:R-:W-:Y:S01]  /*6bd0*/  MOV R5, UR9 ;  /* 0x0000000900057c02 */ /* 0x004fe20008000f00 */
[----:B------:R-:W-:Y:S01]  /*6be0*/  IMAD.U32 R4, RZ, RZ, UR8 ;  /* 0x00000008ff047e24 */ /* 0x000fe2000f8e00ff */
[----:B---3--:R-:W-:Y:S01]  /*6bf0*/  MOV R7, UR7 ;  /* 0x0000000700077c02 */ /* 0x008fe20008000f00 */
[----:B------:R-:W-:Y:S01]  /*6c00*/  IMAD.U32 R6, RZ, RZ, UR6 ;  /* 0x00000006ff067e24 */ /* 0x000fe2000f8e00ff */
[----:B-----5:R-:W-:Y:S01]  /*6c10*/  MOV R11, UR5 ;  /* 0x00000005000b7c02 */ /* 0x020fe20008000f00 */
[----:B------:R-:W-:Y:S02]  /*6c20*/  IMAD.U32 R10, RZ, RZ, UR4 ;  /* 0x00000004ff0a7e24 */ /* 0x000fe4000f8e00ff */
[----:B------:R-:W-:Y:S07]  /*6c30*/  LEPC R20, `(.L_x_106) ;  /* 0x000000001014794e */ /* 0x000fee0000000000 */
[----:B-1--4-:R-:W-:Y:S05]  /*6c40*/  CALL.ABS.NOINC R2 ;  /* 0x0000000002007343 */ /* 0x012fea0003c00000 */
.L_x_106:
[----:B------:R-:W-:Y:S01]  /*6c50*/  LOP3.LUT R20, R44, 0xffffe000, RZ, 0xc0, !PT ;  /* 0xffffe0002c147812 */ /* 0x000fe200078ec0ff */
[----:B------:R-:W-:Y:S05]  /*6c60*/  WARPSYNC.ALL ;  /* 0x0000000000007948 */ /* 0x000fea0003800000 */
[----:B------:R-:W-:Y:S01]  /*6c70*/  R2UR UR4, R25 ;  /* 0x00000000190472ca */ /* 0x000fe200000e0000 */
[----:B------:R-:W-:Y:S01]  /*6c80*/  IMAD.SHL.U32 R77, R64, 0x4, RZ ;  /* 0x00000004404d7824 */ /* 0x000fe200078e00ff */
[----:B------:R-:W-:Y:S01]  /*6c90*/  LOP3.LUT R21, R45, 0xffffe000, RZ, 0xc0, !PT ;  /* 0xffffe0002d157812 */ /* 0x000fe200078ec0ff */
[----:B------:R-:W-:Y:S01]  /*6ca0*/  BSSY.RECONVERGENT B0, `(.L_x_107) ;  /* 0x0000059000007945 */ /* 0x000fe20003800200 */
[----:B------:R-:W-:Y:S02]  /*6cb0*/  ISETP.NE.AND P0, PT, R65, RZ, PT ;  /* 0x000000ff4100720c */ /* 0x000fe40003f05270 */
[----:B------:R-:W-:Y:S05]  /*6cc0*/  IADD3 R71, PT, PT, R71, R77, RZ ;  /* 0x0000004d47477210 */ /* 0x000fea0007ffe0ff */
[----:B------:R-:W-:Y:S02]  /*6cd0*/  IMAD.IADD R72, R63, 0x1, R71 ;  /* 0x000000013f487824 */ /* 0x000fe400078e0247 */
[----:B--2---:R-:W2:Y:S02]  /*6ce0*/  LDTM.16dp128bit.x8 R4, tmem[UR4] ;  /* 0x00000004000479ee */ /* 0x004ea40008180000 */
[C---:B--2---:R-:W-:Y:S01]  /*6cf0*/  FMUL R0, R24.reuse, R4 ;  /* 0x0000000418007220 */ /* 0x044fe20000400000 */
[C---:B-1----:R-:W-:Y:S01]  /*6d00*/  FMUL R2, R24.reuse, R5 ;  /* 0x0000000518027220 */ /* 0x042fe20000400000 */
[C---:B------:R-:W-:Y:S01]  /*6d10*/  FMUL R3, R24.reuse, R6 ;  /* 0x0000000618037220 */ /* 0x040fe20000400000 */
[----:B------:R-:W-:Y:S01]  /*6d20*/  FMUL R4, R24, R8 ;  /* 0x0000000818047220 */ /* 0x000fe20000400000 */
[C---:B------:R-:W-:Y:S01]  /*6d30*/  FFMA R28, R27.reuse, R20, R0 ;  /* 0x000000141b1c7223 */ /* 0x040fe20000000000 */
[----:B------:R-:W-:Y:S01]  /*6d40*/  LOP3.LUT R0, R46, 0xffffe000, RZ, 0xc0, !PT ;  /* 0xffffe0002e007812 */ /* 0x000fe200078ec0ff */
[----:B------:R-:W-:Y:S01]  /*6d50*/  FFMA R29, R27, R21, R2 ;  /* 0x000000151b1d7223 */ /* 0x000fe20000000002 */
[----:B------:R-:W-:Y:S01]  /*6d60*/  LOP3.LUT R2, R47, 0xffffe000, RZ, 0xc0, !PT ;  /* 0xffffe0002f027812 */ /* 0x000fe200078ec0ff */
[C---:B------:R-:W-:Y:S01]  /*6d70*/  FMUL R5, R24.reuse, R9 ;  /* 0x0000000918057220 */ /* 0x040fe20000400000 */
[----:B------:R-:W-:Y:S01]  /*6d80*/  F2FP.TF32.F32.PACK_B R28, R28 ;  /* 0x0000001cff1c723e */ /* 0x000fe200024050ff */
[C---:B------:R-:W-:Y:S01]  /*6d90*/  FMUL R8, R24.reuse, R12 ;  /* 0x0000000c18087220 */ /* 0x040fe20000400000 */
[----:B------:R-:W-:Y:S01]  /*6da0*/  F2FP.TF32.F32.PACK_B R29, R29 ;  /* 0x0000001dff1d723e */ /* 0x000fe200024050ff */
[C---:B------:R-:W-:Y:S01]  /*6db0*/  FMUL R9, R24.reuse, R13 ;  /* 0x0000000d18097220 */ /* 0x040fe20000400000 */
[----:B------:R-:W-:Y:S01]  /*6dc0*/  FMUL R12, R24, R16 ;  /* 0x00000010180c7220 */ /* 0x000fe20000400000 */
[----:B------:R-:W-:Y:S01]  /*6dd0*/  LOP3.LUT R16, R40, 0xffffe000, RZ, 0xc0, !PT ;  /* 0xffffe00028107812 */ /* 0x000fe200078ec0ff */
[C---:B------:R-:W-:Y:S01]  /*6de0*/  FMUL R7, R24.reuse, R7 ;  /* 0x0000000718077220 */ /* 0x040fe20000400000 */
[----:B------:R-:W-:Y:S01]  /*6df0*/  FMUL R13, R24, R17 ;  /* 0x00000011180d7220 */ /* 0x000fe20000400000 */
[----:B------:R-:W-:Y:S01]  /*6e00*/  LOP3.LUT R17, R41, 0xffffe000, RZ, 0xc0, !PT ;  /* 0xffffe00029117812 */ /* 0x000fe200078ec0ff */
[----:B------:R-:W-:Y:S01]  /*6e10*/  FFMA R30, R27, R0, R3 ;  /* 0x000000001b1e7223 */ /* 0x000fe20000000003 */
[----:B------:R-:W-:Y:S01]  /*6e20*/  LOP3.LUT R0, R42, 0xffffe000, RZ, 0xc0, !PT ;  /* 0xffffe0002a007812 */ /* 0x000fe200078ec0ff */
[----:B------:R-:W-:Y:S01]  /*6e30*/  FMUL R6, R24, R10 ;  /* 0x0000000a18067220 */ /* 0x000fe20000400000 */
[----:B----4-:R-:W-:Y:S01]  /*6e40*/  LOP3.LUT R3, R33, 0xffffe000, RZ, 0xc0, !PT ;  /* 0xffffe00021037812 */ /* 0x010fe200078ec0ff */
[----:B------:R-:W-:Y:S01]  /*6e50*/  FFMA R31, R27, R2, R7 ;  /* 0x000000021b1f7223 */ /* 0x000fe20000000007 */
[----:B------:R-:W-:Y:S01]  /*6e60*/  LOP3.LUT R2, R43, 0xffffe000, RZ, 0xc0, !PT ;  /* 0xffffe0002b027812 */ /* 0x000fe200078ec0ff */
[C---:B------:R-:W-:Y:S01]  /*6e70*/  FFMA R4, R27.reuse, R16, R4 ;  /* 0x000000101b047223 */ /* 0x040fe20000000004 */
[----:B------:R-:W-:Y:S01]  /*6e80*/  LOP3.LUT R16, R34, 0xffffe000, RZ, 0xc0, !PT ;  /* 0xffffe00022107812 */ /* 0x000fe200078ec0ff */
[C---:B------:R-:W-:Y:S01]  /*6e90*/  FFMA R5, R27.reuse, R17, R5 ;  /* 0x000000111b057223 */ /* 0x040fe20000000005 */
[----:B------:R-:W-:Y:S01]  /*6ea0*/  F2FP.TF32.F32.PACK_B R30, R30 ;  /* 0x0000001eff1e723e */ /* 0x000fe200024050ff */
[C---:B------:R-:W-:Y:S01]  /*6eb0*/  FFMA R6, R27.reuse, R0, R6 ;  /* 0x000000001b067223 */ /* 0x040fe20000000006 */
[----:B------:R-:W-:Y:S01]  /*6ec0*/  LOP3.LUT R0, R32, 0xffffe000, RZ, 0xc0, !PT ;  /* 0xffffe00020007812 */ /* 0x000fe200078ec0ff */
[C---:B------:R-:W-:Y:S01]  /*6ed0*/  FMUL R11, R24.reuse, R11 ;  /* 0x0000000b180b7220 */ /* 0x040fe20000400000 */
[----:B------:R-:W-:Y:S01]  /*6ee0*/  F2FP.TF32.F32.PACK_B R31, R31 ;  /* 0x0000001fff1f723e */ /* 0x000fe200024050ff */
[----:B------:R-:W-:Y:S01]  /*6ef0*/  FMUL R10, R24, R14 ;  /* 0x0000000e180a7220 */ /* 0x000fe20000400000 */
[----:B------:R-:W-:Y:S01]  /*6f00*/  F2FP.TF32.F32.PACK_B R4, R4 ;  /* 0x00000004ff04723e */ /* 0x000fe200024050ff */
[----:B------:R-:W-:Y:S01]  /*6f10*/  FFMA R7, R27, R2, R11 ;  /* 0x000000021b077223 */ /* 0x000fe2000000000b */
[----:B------:R-:W-:Y:S01]  /*6f20*/  LOP3.LUT R2, R35, 0xffffe000, RZ, 0xc0, !PT ;  /* 0xffffe00023027812 */ /* 0x000fe200078ec0ff */
[C---:B------:R-:W-:Y:S01]  /*6f30*/  FFMA R8, R27.reuse, R0, R8 ;  /* 0x000000001b087223 */ /* 0x040fe20000000008 */
[----:B------:R-:W-:Y:S01]  /*6f40*/  LOP3.LUT R0, R36, 0xffffe000, RZ, 0xc0, !PT ;  /* 0xffffe00024007812 */ /* 0x000fe200078ec0ff */
[----:B------:R1:W-:Y:S01]  /*6f50*/  STSM.16.M88.4 [R70+0x400], R28 ;  /* 0x0004001c46007844 */ /* 0x0003e20000000200 */
[----:B------:R-:W-:Y:S01]  /*6f60*/  F2FP.TF32.F32.PACK_B R5, R5 ;  /* 0x00000005ff05723e */ /* 0x000fe200024050ff */
[----:B------:R-:W-:Y:S01]  /*6f70*/  FMUL R15, R24, R15 ;  /* 0x0000000f180f7220 */ /* 0x000fe20000400000 */
[----:B------:R-:W-:Y:S01]  /*6f80*/  F2FP.TF32.F32.PACK_B R6, R6 ;  /* 0x00000006ff06723e */ /* 0x000fe200024050ff */
[C---:B------:R-:W-:Y:S01]  /*6f90*/  FFMA R9, R27.reuse, R3, R9 ;  /* 0x000000031b097223 */ /* 0x040fe20000000009 */
[C---:B------:R-:W-:Y:S01]  /*6fa0*/  FFMA R10, R27.reuse, R16, R10 ;  /* 0x000000101b0a7223 */ /* 0x040fe2000000000a */
[----:B------:R-:W-:Y:S01]  /*6fb0*/  FFMA R11, R27, R2, R15 ;  /* 0x000000021b0b7223 */ /* 0x000fe2000000000f */
[----:B------:R-:W-:Y:S01]  /*6fc0*/  LOP3.LUT R2, R37, 0xffffe000, RZ, 0xc0, !PT ;  /* 0xffffe00025027812 */ /* 0x000fe200078ec0ff */
[----:B------:R-:W-:Y:S01]  /*6fd0*/  FFMA R12, R27, R0, R12 ;  /* 0x000000001b0c7223 */ /* 0x000fe2000000000c */
[----:B------:R-:W-:Y:S01]  /*6fe0*/  LOP3.LUT R3, R38, 0xffffe000, RZ, 0xc0, !PT ;  /* 0xffffe00026037812 */ /* 0x000fe200078ec0ff */
[C---:B------:R-:W-:Y:S01]  /*6ff0*/  FMUL R14, R24.reuse, R18 ;  /* 0x00000012180e7220 */ /* 0x040fe20000400000 */
[----:B------:R-:W-:Y:S01]  /*7000*/  LOP3.LUT R0, R39, 0xffffe000, RZ, 0xc0, !PT ;  /* 0xffffe00027007812 */ /* 0x000fe200078ec0ff */
[----:B------:R-:W-:Y:S01]  /*7010*/  FMUL R19, R24, R19 ;  /* 0x0000001318137220 */ /* 0x000fe20000400000 */
[----:B------:R-:W-:Y:S01]  /*7020*/  F2FP.TF32.F32.PACK_B R7, R7 ;  /* 0x00000007ff07723e */ /* 0x000fe200024050ff */
[C---:B------:R-:W-:Y:S01]  /*7030*/  FFMA R13, R27.reuse, R2, R13 ;  /* 0x000000021b0d7223 */ /* 0x040fe2000000000d */
[C---:B------:R-:W-:Y:S01]  /*7040*/  FFMA R14, R27.reuse, R3, R14 ;  /* 0x000000031b0e7223 */ /* 0x040fe2000000000e */
[----:B------:R-:W-:Y:S01]  /*7050*/  FFMA R15, R27, R0, R19 ;  /* 0x000000001b0f7223 */ /* 0x000fe20000000013 */
[----:B------:R-:W-:Y:S01]  /*7060*/  F2FP.TF32.F32.PACK_B R8, R8 ;  /* 0x00000008ff08723e */ /* 0x000fe200024050ff */
[----:B------:R1:W-:Y:S01]  /*7070*/  STSM.16.M88.4 [R69+0x400], R4 ;  /* 0x0004000445007844 */ /* 0x0003e20000000200 */
[----:B------:R-:W-:Y:S02]  /*7080*/  F2FP.TF32.F32.PACK_B R9, R9 ;  /* 0x00000009ff09723e */ /* 0x000fe400024050ff */
[----:B------:R-:W-:Y:S02]  /*7090*/  F2FP.TF32.F32.PACK_B R10, R10 ;  /* 0x0000000aff0a723e */ /* 0x000fe400024050ff */
[----:B------:R-:W-:Y:S02]  /*70a0*/  F2FP.TF32.F32.PACK_B R11, R11 ;  /* 0x0000000bff0b723e */ /* 0x000fe400024050ff */
[----:B------:R-:W-:Y:S02]  /*70b0*/  F2FP.TF32.F32.PACK_B R12, R12 ;  /* 0x0000000cff0c723e */ /* 0x000fe400024050ff */
[----:B------:R-:W-:Y:S01]  /*70c0*/  F2FP.TF32.F32.PACK_B R13, R13 ;  /* 0x0000000dff0d723e */ /* 0x000fe200024050ff */
[----:B------:R1:W-:Y:S01]  /*70d0*/  STSM.16.M88.4 [R71], R8 ;  /* 0x0000000847007844 */ /* 0x0003e20000000200 */
[----:B------:R-:W-:Y:S02]  /*70e0*/  F2FP.TF32.F32.PACK_B R14, R14 ;  /* 0x0000000eff0e723e */ /* 0x000fe400024050ff */
[----:B------:R-:W-:Y:S05]  /*70f0*/  F2FP.TF32.F32.PACK_B R15, R15 ;  /* 0x0000000fff0f723e */ /* 0x000fea00024050ff */
[----:B------:R1:W-:Y:S01]  /*7100*/  STSM.16.M88.4 [R72], R12 ;  /* 0x0000000c48007844 */ /* 0x0003e20000000200 */
[----:B------:R-:W-:Y:S01]  /*7110*/  @!PT LDS RZ, [RZ] ;  /* 0x00000000fffff984 */ /* 0x000fe20000000800 */
[----:B------:R-:W-:Y:S01]  /*7120*/  @!PT LDS RZ, [RZ] ;  /* 0x00000000fffff984 */ /* 0x000fe20000000800 */
[----:B------:R-:W-:Y:S01]  /*7130*/  @!PT LDS RZ, [RZ] ;  /* 0x00000000fffff984 */ /* 0x000fe20000000800 */
[----:B------:R-:W-:Y:S01]  /*7140*/  @!PT LDS RZ, [RZ] ;  /* 0x00000000fffff984 */ /* 0x000fe20000000800 */
[----:B------:R2:W-:Y:S07]  /*7150*/  MEMBAR.ALL.CTA ;  /* 0x0000000000007992 */ /* 0x0005ee0000008000 */
[----:B--2---:R-:W2:Y:S02]  /*7160*/  FENCE.VIEW.ASYNC.S ;  /* 0x00000000000073c6 */ /* 0x004ea40000000000 */
[----:B--2---:R-:W-:Y:S06]  /*7170*/  BAR.SYNC.DEFER_BLOCKING 0x1, 0x80 ;  /* 0x0042000000007b1d */ /* 0x004fec0000010000 */
[----:B------:R-:W-:Y:S05]  /*7180*/  @P0 BRA `(.L_x_108) ;  /* 0x0000000000280947 */ /* 0x000fea0003800000 */
[----:B------:R-:W2:Y:S01]  /*7190*/  LDCU.64 UR6, c[0x0][0x348] ;  /* 0x00006900ff0677ac */ /* 0x000ea20008000a00 */
[----:B------:R-:W-:Y:S01]  /*71a0*/  UIADD3 UR4, UPT, UPT, UR43, 0x400, URZ ;  /* 0x000004002b047890 */ /* 0x000fe2000fffe0ff */
[----:B------:R-:W-:Y:S05]  /*71b0*/  UMOV UR51, UR60 ;  /* 0x0000003c00337c82 */ /* 0x000fea0008000000 */
[----:B------:R-:W-:Y:S04]  /*71c0*/  MOV R57, UR4 ;  /* 0x0000000400397c02 */ /* 0x000fe80008000f00 */
[----:B------:R-:W-:Y:S01]  /*71d0*/  R2UR UR48, R57 ;  /* 0x00000000393072ca */ /* 0x000fe200000e0000 */
[----:B--2---:R-:W-:Y:S04]  /*71e0*/  UIADD3 UR4, UP0, UPT, UR6, 0x680, URZ ;  /* 0x0000068006047890 */ /* 0x004fe8000ff1e0ff */
[----:B------:R-:W-:Y:S09]  /*71f0*/  UIADD3.X UR5, UPT, UPT, URZ, UR7, URZ, UP0, !UPT ;  /* 0x00000007ff057290 */ /* 0x000ff200087fe4ff */
[----:B------:R2:W-:Y:S01]  /*7200*/  UTMASTG.3D [UR48], [UR4] ;  /* 0x00000030040073b5 */ /* 0x0005e20008010000 */
[----:B------:R0:W-:Y:S01]  /*7210*/  UTMACMDFLUSH ;  /* 0x00000000000079b7 */ /* 0x0001e20000000000 */
[----:B--2---:R-:W-:Y:S04]  /*7220*/  DEPBAR.LE SB0, 0x1 ;  /* 0x000080400000791a */ /* 0x004fe80000000000 */
.L_x_108:
[----:B------:R-:W-:Y:S05]  /*7230*/  BSYNC.RECONVERGENT B0 ;  /* 0x0000000000007941 */ /* 0x000fea0003800200 */
.L_x_107:
[----:B------:R-:W-:Y:S01]  /*7240*/  BAR.SYNC.DEFER_BLOCKING 0x1, 0x80 ;  /* 0x0042000000007b1d */ /* 0x000fe20000010000 */
[----:B------:R-:W-:Y:S01]  /*7250*/  ISETP.NE.AND P1, PT, R68, RZ, PT ;  /* 0x000000ff4400720c */ /* 0x000fe20003f25270 */
[----:B------:R-:W-:Y:S01]  /*7260*/  UISETP.NE.AND UP0, UPT, UR46, URZ, UPT ;  /* 0x000000ff2e00728c */ /* 0x000fe2000bf05270 */
[----:B------:R-:W-:Y:S11]  /*7270*/  LEA R2, R73, UR43, 0x3 ;  /* 0x0000002b49027c11 */ /* 0x000ff6000f8e18ff */
[----:B------:R-:W-:Y:S01]  /*7280*/  @P1 SHF.L.U32 R3, R62, 0x1f, RZ ;  /* 0x0000001f3e031819 */ /* 0x000fe200000006ff */
[----:B------:R-:W-:Y:S06]  /*7290*/  BRA.U !UP0, `(.L_x_109) ;  /* 0x0000000108247547 */ /* 0x000fec000b800000 */
[----:B-1----:R-:W-:Y:S01]  /*72a0*/  IMAD.U32 R4, RZ, RZ, UR45 ;  /* 0x0000002dff047e24 */ /* 0x002fe2000f8e00ff */
[----:B------:R-:W-:Y:S01]  /*72b0*/  MOV R0, UR55 ;  /* 0x0000003700007c02 */ /* 0x000fe20008000f00 */
[----:B------:R-:W-:Y:S03]  /*72c0*/  UIADD3 UR4, UPT, UPT, UR45, 0x1, URZ ;  /* 0x000000012d047890 */ /* 0x000fe6000fffe0ff */
[----:B------:R-:W-:Y:S01]  /*72d0*/  @P1 LEA R4, R4, UR43, 0x3 ;  /* 0x0000002b04041c11 */ /* 0x000fe2000f8e18ff */
[----:B------:R-:W-:Y:S04]  /*72e0*/  UISETP.NE.AND UP0, UPT, UR4, 0x4, UPT ;  /* 0x000000040400788c */ /* 0x000fe8000bf05270 */
[----:B------:R-:W-:Y:S01]  /*72f0*/  @P1 VIADD R4, R4, 0x40 ;  /* 0x0000004004041836 */ /* 0x000fe20000000000 */
[----:B------:R-:W-:Y:S04]  /*7300*/  USEL UR45, UR4, URZ, UP0 ;  /* 0x000000ff042d7287 */ /* 0x000fe80008000000 */
[----:B------:R-:W-:Y:S04]  /*7310*/  @P1 PRMT R0, R0, 0x654, R4 ;  /* 0x0000065400001816 */ /* 0x000fe80000000004 */
[----:B------:R2:W-:Y:S04]  /*7320*/  @P1 SYNCS.ARRIVE.TRANS64.RED.A1T0 RZ, [R0+URZ], RZ ;  /* 0x000000ff00ff19a7 */ /* 0x0005e800081004ff */
.L_x_109:
[----:B------:R-:W3:Y:S01]  /*7330*/  @P1 SYNCS.PHASECHK.TRANS64.TRYWAIT P0, [R2+URZ+0x20], R3 ;  /* 0x00002003020015a7 */ /* 0x000ee200080011ff */
[----:B------:R-:W-:Y:S01]  /*7340*/  BSSY B1, `(.L_x_110) ;  /* 0x0000017000017945 */ /* 0x000fe20003800000 */
[----:B---3--:R-:W-:Y:S03]  /*7350*/  @P1 SEL R75, RZ, 0x1, !P0 ;  /* 0x00000001ff4b1807 */ /* 0x008fe60004000000 */
[----:B------:R-:W-:Y:S05]  /*7360*/  @!P1 BRA `(.L_x_111) ;  /* 0x0000000000509947 */ /* 0x000fea0003800000 */
[----:B------:R-:W-:Y:S01]  /*7370*/  ISETP.NE.AND P1, PT, R76, RZ, PT ;  /* 0x000000ff4c00720c */ /* 0x000fe20003f25270 */
[----:B------:R-:W-:Y:S01]  /*7380*/  BSSY B0, `(.L_x_112) ;  /* 0x000000a000007945 */ /* 0x000fe20003800000 */
[----:B------:R-:W-:Y:S11]  /*7390*/  ISETP.NE.AND P0, PT, R75, RZ, PT ;  /* 0x000000ff4b00720c */ /* 0x000ff60003f05270 */
[----:B-1----:R-:W-:Y:S04]  /*73a0*/  @P1 IMAD R5, R73, 0x2000, R74 ;  /* 0x0000200049051824 */ /* 0x002fe800078e024a */
[----:B------:R-:W-:Y:S05]  /*73b0*/  @P1 VIADD R4, R5, UR43 ;  /* 0x0000002b05041c36 */ /* 0x000fea0008000000 */
[----:B------:R-:W-:Y:S01]  /*73c0*/  @P1 IADD3 R3, PT, PT, R77, R4, RZ ;  /* 0x000000044d031210 */ /* 0x000fe20007ffe0ff */
[----:B------:R-:W-:Y:S01]  /*73d0*/  @P1 IMAD.IADD R4, R63, 0x1, R4 ;  /* 0x000000013f041824 */ /* 0x000fe200078e0204 */
[----:B------:R-:W-:Y:S06]  /*73e0*/  @P0 BRA `(.L_x_113) ;  /* 0x00000000000c0947 */ /* 0x000fec0003800000 */
[----:B--2---:R-:W-:Y:S04]  /*73f0*/  SHF.L.U32 R0, R62, 0x1f, RZ ;  /* 0x0000001f3e007819 */ /* 0x004fe800000006ff */
[----:B------:R-:W1:Y:S02]  /*7400*/  SYNCS.PHASECHK.TRANS64.TRYWAIT P0, [R2+URZ+0x20], R0 ;  /* 0x00002000020075a7 */ /* 0x000e6400080011ff */
[----:B-1----:R-:W-:Y:S05]  /*7410*/  @!P0 BRA `(.L_x_114) ;  /* 0x00000028001c8947 */ /* 0x002fea0003800000 */
.L_x_113:
[----:B------:R-:W-:Y:S05]  /*7420*/  BSYNC B0 ;  /* 0x0000000000007941 */ /* 0x000fea0003800000 */
.L_x_112:
[----:B------:R-:W-:Y:S02]  /*7430*/  ISETP.NE.AND P0, PT, R76, RZ, PT ;  /* 0x000000ff4c00720c */ /* 0x000fe40003f05270 */
[----:B------:R-:W-:Y:S11]  /*7440*/  IADD3 R73, PT, PT, R73, 0x1, RZ ;  /* 0x0000000149497810 */ /* 0x000ff60007ffe0ff */
[----:B-12---:R-:W-:Y:S01]  /*7450*/  @P0 IMAD.IADD R0, R63, 0x1, R3 ;  /* 0x000000013f000824 */ /* 0x006fe200078e0203 */
[----:B------:R-:W-:Y:S05]  /*7460*/  @P0 WARPSYNC.ALL ;  /* 0x0000000000000948 */ /* 0x000fea0003800000 */
[----:B------:R3:W4:Y:S04]  /*7470*/  @P0 LDSM.16.M88.4 R44, [R5+UR43+0x400] ;  /* 0x0004002b052c083b */ /* 0x0007280008000200 */
[----:B------:R3:W1:Y:S04]  /*7480*/  @P0 LDSM.16.M88.4 R40, [R4+0x400] ;  /* 0x000400000428083b */ /* 0x0006680000000200 */
[----:B------:R3:W2:Y:S04]  /*7490*/  @P0 LDSM.16.M88.4 R32, [R3+0x400] ;  /* 0x000400000320083b */ /* 0x0006a80000000200 */
[----:B------:R3:W1:Y:S02]  /*74a0*/  @P0 LDSM.16.M88.4 R36, [R0+0x400] ;  /* 0x000400000024083b */ /* 0x0006640000000200 */
.L_x_111:
[----:B------:R-:W-:Y:S05]  /*74b0*/  BSYNC B1 ;  /* 0x0000000000017941 */ /* 0x000fea0003800000 */
.L_x_110:
[----:B--23--:R-:W-:Y:S05]  /*74c0*/  VIADD R0, R25, 0x20 ;  /* 0x0000002019007836 */ /* 0x00cfea0000000000 */
[----:B------:R-:W-:Y:S04]  /*74d0*/  SHF.R.U32.HI R0, RZ, 0x15, R0 ;  /* 0x00000015ff007819 */ /* 0x000fe80000011600 */
[----:B------:R-:W-:Y:S11]  /*74e0*/  LOP3.LUT P0, RZ, R0, 0x3, R54, 0x48, !PT ;  /* 0x0000000300ff7812 */ /* 0x000ff60007804836 */
[----:B------:R-:W-:Y:S02]  /*74f0*/  @!UPT UIADD3 URZ, UPT, UPT, URZ, URZ, URZ ;  /* 0x000000fffffff290 */ /* 0x000fe4000fffe0ff */
[----:B------:R-:W-:Y:S05]  /*7500*/  @!P0 BRA `(.L_x_115) ;  /* 0x0000000000408947 */ /* 0x000fea0003800000 */
[----:B------:R-:W2:Y:S01]  /*7510*/  LDCU.64 UR8, c[0x4][0x70] ;  /* 0x01000e00ff0877ac */ /* 0x000ea20008000a00 */
[----:B------:R-:W-:Y:S01]  /*7520*/  MOV R3, 0x0 ;  /* 0x0000000000037802 */ /* 0x000fe20000000f00 */
[----:B-1----:R-:W-:Y:S02]  /*7530*/  HFMA2 R12, -RZ, RZ, 0, 5.9604644775390625e-08 ;  /* 0x00000001ff0c7431 */ /* 0x002fe400000001ff */
[----:B------:R-:W-:Y:S02]  /*7540*/  IMAD.MOV.U32 R8, RZ, RZ, 0x192 ;  /* 0x00000192ff087424 */ /* 0x000fe400078e00ff */
[----:B------:R-:W-:Y:S01]  /*7550*/  IMAD.MOV.U32 R13, RZ, RZ, RZ ;  /* 0x000000ffff0d7224 */ /* 0x000fe200078e00ff */
[----:B------:R-:W1:Y:S01]  /*7560*/  LDCU.64 UR6, c[0x4][0x78] ;  /* 0x01000f00ff0677ac */ /* 0x000e620008000a00 */
[----:B------:R-:W3:Y:S01]  /*7570*/  LDC.64 R2, c[0x4][R3] ;  /* 0x0100000003027b82 */ /* 0x000ee20000000a00 */
[----:B------:R-:W5:Y:S01]  /*7580*/  LDCU.64 UR4, c[0x4][0x10] ;  /* 0x01000200ff0477ac */ /* 0x000f620008000a00 */
[----:B--2---:R-:W-:Y:S01]  /*7590*/  MOV R5, UR9 ;  /* 0x0000000900057c02 */ /* 0x004fe20008000f00 */
[----:B------:R-:W-:Y:S01]  /*75a0*/  IMAD.U32 R4, RZ, RZ, UR8 ;  /* 0x00000008ff047e24 */ /* 0x000fe2000f8e00ff */
[----:B-1----:R-:W-:Y:S01]  /*75b0*/  MOV R7, UR7 ;  /* 0x0000000700077c02 */ /* 0x002fe20008000f00 */
[----:B------:R-:W-:Y:S01]  /*75c0*/  IMAD.U32 R6, RZ, RZ, UR6 ;  /* 0x00000006ff067e24 */ /* 0x000fe2000f8e00ff */
[----:B-----5:R-:W-:Y:S01]  /*75d0*/  MOV R11, UR5 ;  /* 0x00000005000b7c02 */ /* 0x020fe20008000f00 */
[----:B------:R-:W-:Y:S02]  /*75e0*/  IMAD.U32 R10, RZ, RZ, UR4 ;  /* 0x00000004ff0a7e24 */ /* 0x000fe4000f8e00ff */
[----:B------:R-:W-:Y:S07]  /*75f0*/  LEPC R20, `(.L_x_115) ;  /* 0x000000001014794e */ /* 0x000fee0000000000 */
[----:B---34-:R-:W-:Y:S05]  /*7600*/  CALL.ABS.NOINC R2 ;  /* 0x0000000002007343 */ /* 0x018fea0003c00000 */
.L_x_115:
[----:B------:R-:W-:Y:S01]  /*7610*/  ISETP.NE.AND P6, PT, R68, RZ, PT ;  /* 0x000000ff4400720c */ /* 0x000fe20003fc5270 */
[----:B------:R-:W-:Y:S05]  /*7620*/  WARPSYNC.ALL ;  /* 0x0000000000007948 */ /* 0x000fea0003800000 */
[----:B------:R-:W-:Y:S01]  /*7630*/  R2UR UR4, R25 ;  /* 0x00000000190472ca */ /* 0x000fe200000e0000 */
[----:B------:R-:W-:Y:S01]  /*7640*/  IMAD.U32 R0, RZ, RZ, UR45 ;  /* 0x0000002dff007e24 */ /* 0x000fe2000f8e00ff */
[----:B----4-:R-:W-:Y:S01]  /*7650*/  LOP3.LUT R20, R44, 0xffffe000, RZ, 0xc0, !PT ;  /* 0xffffe0002c147812 */ /* 0x010fe200078ec0ff */
[----:B------:R-:W-:Y:S01]  /*7660*/  IMAD.U32 R21, RZ, RZ, UR55 ;  /* 0x00000037ff157e24 */ /* 0x000fe2000f8e00ff */
[----:B------:R-:W-:Y:S01]  /*7670*/  ISETP.NE.AND P0, PT, R65, RZ, PT ;  /* 0x000000ff4100720c */ /* 0x000fe20003f05270 */
[----:B------:R-:W-:Y:S02]  /*7680*/  BSSY.RECONVERGENT B0, `(.L_x_116) ;  /* 0x000005c000007945 */ /* 0x000fe40003800200 */
[----:B------:R-:W-:Y:S05]  /*7690*/  @P6 LEA R0, R0, UR43, 0x3 ;  /* 0x0000002b00006c11 */ /* 0x000fea000f8e18ff */
[----:B------:R-:W-:Y:S01]  /*76a0*/  @P6 VIADD R0, R0, 0x40 ;  /* 0x0000004000006836 */ /* 0x000fe20000000000 */
[----:B-1----:R-:W1:Y:S04]  /*76b0*/  LDTM.16dp128bit.x8 R4, tmem[UR4+0x20] ;  /* 0x00002004000479ee */ /* 0x002e680008180000 */
[----:B------:R-:W-:Y:S01]  /*76c0*/  @P6 PRMT R21, R21, 0x654, R0 ;  /* 0x0000065415156816 */ /* 0x000fe20000000000 */
[C---:B-1----:R-:W-:Y:S01]  /*76d0*/  FMUL R0, R24.reuse, R4 ;  /* 0x0000000418007220 */ /* 0x042fe20000400000 */
[C---:B------:R-:W-:Y:S01]  /*76e0*/  FMUL R4, R24.reuse, R8 ;  /* 0x0000000818047220 */ /* 0x040fe20000400000 */
[C---:B------:R-:W-:Y:S01]  /*76f0*/  FMUL R8, R24.reuse, R12 ;  /* 0x0000000c18087220 */ /* 0x040fe20000400000 */
[C---:B------:R-:W-:Y:S01]  /*7700*/  FMUL R12, R24.reuse, R16 ;  /* 0x00000010180c7220 */ /* 0x040fe20000400000 */
[----:B------:R-:W-:Y:S01]  /*7710*/  LOP3.LUT R16, R45, 0xffffe000, RZ, 0xc0, !PT ;  /* 0xffffe0002d107812 */ /* 0x000fe200078ec0ff */
[C---:B------:R-:W-:Y:S01]  /*7720*/  FMUL R2, R24.reuse, R5 ;  /* 0x0000000518027220 */ /* 0x040fe20000400000 */
[C---:B------:R-:W-:Y:S01]  /*7730*/  FMUL R3, R24.reuse, R6 ;  /* 0x0000000618037220 */ /* 0x040fe20000400000 */
[----:B------:R-:W-:Y:S01]  /*7740*/  FMUL R5, R24, R9 ;  /* 0x0000000918057220 */ /* 0x000fe20000400000 */
[----:B------:R-:W-:Y:S01]  /*7750*/  FFMA R28, R27, R20, R0 ;  /* 0x000000141b1c7223 */ /* 0x000fe20000000000 */
[----:B------:R-:W-:Y:S01]  /*7760*/  LOP3.LUT R0, R46, 0xffffe000, RZ, 0xc0, !PT ;  /* 0xffffe0002e007812 */ /* 0x000fe200078ec0ff */
[C---:B------:R-:W-:Y:S01]  /*7770*/  FMUL R6, R24.reuse, R10 ;  /* 0x0000000a18067220 */ /* 0x040fe20000400000 */
[C---:B------:R-:W-:Y:S01]  /*7780*/  FMUL R9, R24.reuse, R13 ;  /* 0x0000000d18097220 */ /* 0x040fe20000400000 */
[C---:B------:R-:W-:Y:S01]  /*7790*/  FMUL R10, R24.reuse, R14 ;  /* 0x0000000e180a7220 */ /* 0x040fe20000400000 */
[----:B------:R-:W-:Y:S01]  /*77a0*/  F2FP.TF32.F32.PACK_B R28, R28 ;  /* 0x0000001cff1c723e */ /* 0x000fe200024050ff */
[C---:B------:R-:W-:Y:S01]  /*77b0*/  FMUL R13, R24.reuse, R17 ;  /* 0x00000011180d7220 */ /* 0x040fe20000400000 */
[----:B------:R-:W-:Y:S01]  /*77c0*/  LOP3.LUT R17, R47, 0xffffe000, RZ, 0xc0, !PT ;  /* 0xffffe0002f117812 */ /* 0x000fe200078ec0ff */
[----:B------:R-:W-:Y:S01]  /*77d0*/  FMUL R14, R24, R18 ;  /* 0x00000012180e7220 */ /* 0x000fe20000400000 */
[----:B------:R-:W-:Y:S01]  /*77e0*/  LOP3.LUT R18, R40, 0xffffe000, RZ, 0xc0, !PT ;  /* 0xffffe00028127812 */ /* 0x000fe200078ec0ff */
[----:B------:R-:W-:Y:S01]  /*77f0*/  FFMA R29, R27, R16, R2 ;  /* 0x000000101b1d7223 */ /* 0x000fe20000000002 */
[----:B------:R-:W-:Y:S01]  /*7800*/  LOP3.LUT R2, R41, 0xffffe000, RZ, 0xc0, !PT ;  /* 0xffffe00029027812 */ /* 0x000fe200078ec0ff */
[----:B------:R-:W-:Y:S01]  /*7810*/  FMUL R7, R24, R7 ;  /* 0x0000000718077220 */ /* 0x000fe20000400000 */
[----:B------:R-:W-:Y:S01]  /*7820*/  LOP3.LUT R16, R33, 0xffffe000, RZ, 0xc0, !PT ;  /* 0xffffe00021107812 */ /* 0x000fe200078ec0ff */
[C---:B------:R-:W-:Y:S01]  /*7830*/  FFMA R30, R27.reuse, R0, R3 ;  /* 0x000000001b1e7223 */ /* 0x040fe20000000003 */
[----:B------:R-:W-:Y:S01]  /*7840*/  LOP3.LUT R0, R42, 0xffffe000, RZ, 0xc0, !PT ;  /* 0xffffe0002a007812 */ /* 0x000fe200078ec0ff */
[C---:B------:R-:W-:Y:S01]  /*7850*/  FFMA R31, R27.reuse, R17, R7 ;  /* 0x000000111b1f7223 */ /* 0x040fe20000000007 */
[----:B------:R-:W-:Y:S01]  /*7860*/  LOP3.LUT R3, R32, 0xffffe000, RZ, 0xc0, !PT ;  /* 0xffffe00020037812 */ /* 0x000fe200078ec0ff */
[C---:B------:R-:W-:Y:S01]  /*7870*/  FFMA R4, R27.reuse, R18, R4 ;  /* 0x000000121b047223 */ /* 0x040fe20000000004 */
[----:B------:R-:W-:Y:S01]  /*7880*/  F2FP.TF32.F32.PACK_B R29, R29 ;  /* 0x0000001dff1d723e */ /* 0x000fe200024050ff */
[----:B------:R-:W-:Y:S01]  /*7890*/  FFMA R5, R27, R2, R5 ;  /* 0x000000021b057223 */ /* 0x000fe20000000005 */
[----:B------:R-:W-:Y:S01]  /*78a0*/  LOP3.LUT R2, R43, 0xffffe000, RZ, 0xc0, !PT ;  /* 0xffffe0002b027812 */ /* 0x000fe200078ec0ff */
[----:B------:R-:W-:Y:S01]  /*78b0*/  FMUL R11, R24, R11 ;  /* 0x0000000b180b7220 */ /* 0x000fe20000400000 */
[----:B------:R-:W-:Y:S01]  /*78c0*/  F2FP.TF32.F32.PACK_B R30, R30 ;  /* 0x0000001eff1e723e */ /* 0x000fe200024050ff */
[C---:B------:R-:W-:Y:S01]  /*78d0*/  FFMA R6, R27.reuse, R0, R6 ;  /* 0x000000001b067223 */ /* 0x040fe20000000006 */
[----:B------:R-:W-:Y:S01]  /*78e0*/  LOP3.LUT R0, R34, 0xffffe000, RZ, 0xc0, !PT ;  /* 0xffffe00022007812 */ /* 0x000fe200078ec0ff */
[----:B------:R-:W-:Y:S01]  /*78f0*/  FFMA R7, R27, R2, R11 ;  /* 0x000000021b077223 */ /* 0x000fe2000000000b */
[----:B------:R-:W-:Y:S01]  /*7900*/  LOP3.LUT R2, R35, 0xffffe000, RZ, 0xc0, !PT ;  /* 0xffffe00023027812 */ /* 0x000fe200078ec0ff */
[----:B------:R-:W-:Y:S01]  /*7910*/  FFMA R8, R27, R3, R8 ;  /* 0x000000031b087223 */ /* 0x000fe20000000008 */
[----:B------:R-:W-:Y:S01]  /*7920*/  LOP3.LUT R3, R37, 0xffffe000, RZ, 0xc0, !PT ;  /* 0xffffe00025037812 */ /* 0x000fe200078ec0ff */
[C---:B------:R-:W-:Y:S01]  /*7930*/  FFMA R9, R27.reuse, R16, R9 ;  /* 0x000000101b097223 */ /* 0x040fe20000000009 */
[----:B------:R-:W-:Y:S01]  /*7940*/  F2FP.TF32.F32.PACK_B R31, R31 ;  /* 0x0000001fff1f723e */ /* 0x000fe200024050ff */
[----:B------:R-:W-:Y:S01]  /*7950*/  FMUL R15, R24, R15 ;  /* 0x0000000f180f7220 */ /* 0x000fe20000400000 */
[----:B------:R-:W-:Y:S01]  /*7960*/  LOP3.LUT R16, R38, 0xffffe000, RZ, 0xc0, !PT ;  /* 0xffffe00026107812 */ /* 0x000fe200078ec0ff */
[C---:B------:R-:W-:Y:S01]  /*7970*/  FFMA R10, R27.reuse, R0, R10 ;  /* 0x000000001b0a7223 */ /* 0x040fe2000000000a */
[----:B------:R-:W-:Y:S01]  /*7980*/  LOP3.LUT R0, R36, 0xffffe000, RZ, 0xc0, !PT ;  /* 0xffffe00024007812 */ /* 0x000fe200078ec0ff */
[----:B------:R-:W-:Y:S01]  /*7990*/  FFMA R11, R27, R2, R15 ;  /* 0x000000021b0b7223 */ /* 0x000fe2000000000f */
[----:B------:R-:W-:Y:S01]  /*79a0*/  LOP3.LUT R2, R39, 0xffffe000, RZ, 0xc0, !PT ;  /* 0xffffe00027027812 */ /* 0x000fe200078ec0ff */
[----:B------:R1:W-:Y:S01]  /*79b0*/  STSM.16.M88.4 [R70+0x2400], R28 ;  /* 0x0024001c46007844 */ /* 0x0003e20000000200 */
[----:B------:R-:W-:Y:S01]  /*79c0*/  F2FP.TF32.F32.PACK_B R4, R4 ;  /* 0x00000004ff04723e */ /* 0x000fe200024050ff */
[----:B------:R-:W-:Y:S01]  /*79d0*/  FMUL R19, R24, R19 ;  /* 0x0000001318137220 */ /* 0x000fe20000400000 */
[----:B------:R-:W-:Y:S01]  /*79e0*/  F2FP.TF32.F32.PACK_B R5, R5 ;  /* 0x00000005ff05723e */ /* 0x000fe200024050ff */
[C---:B------:R-:W-:Y:S01]  /*79f0*/  FFMA R12, R27.reuse, R0, R12 ;  /* 0x000000001b0c7223 */ /* 0x040fe2000000000c */
[----:B------:R-:W-:Y:S01]  /*7a00*/  F2FP.TF32.F32.PACK_B R6, R6 ;  /* 0x00000006ff06723e */ /* 0x000fe200024050ff */
[C---:B------:R-:W-:Y:S01]  /*7a10*/  FFMA R13, R27.reuse, R3, R13 ;  /* 0x000000031b0d7223 */ /* 0x040fe2000000000d */
[----:B------:R-:W-:Y:S01]  /*7a20*/  F2FP.TF32.F32.PACK_B R7, R7 ;  /* 0x00000007ff07723e */ /* 0x000fe200024050ff */
[C---:B------:R-:W-:Y:S01]  /*7a30*/  FFMA R14, R27.reuse, R16, R14 ;  /* 0x000000101b0e7223 */ /* 0x040fe2000000000e */
[----:B------:R-:W-:Y:S01]  /*7a40*/  FFMA R15, R27, R2, R19 ;  /* 0x000000021b0f7223 */ /* 0x000fe20000000013 */
[----:B------:R-:W-:Y:S02]  /*7a50*/  F2FP.TF32.F32.PACK_B R8, R8 ;  /* 0x00000008ff08723e */ /* 0x000fe400024050ff */
[----:B------:R1:W-:Y:S01]  /*7a60*/  STSM.16.M88.4 [R69+0x2400], R4 ;  /* 0x0024000445007844 */ /* 0x0003e20000000200 */
[----:B------:R-:W-:Y:S02]  /*7a70*/  F2FP.TF32.F32.PACK_B R9, R9 ;  /* 0x00000009ff09723e */ /* 0x000fe400024050ff */
[----:B------:R-:W-:Y:S02]  /*7a80*/  F2FP.TF32.F32.PACK_B R10, R10 ;  /* 0x0000000aff0a723e */ /* 0x000fe400024050ff */
[----:B------:R-:W-:Y:S02]  /*7a90*/  F2FP.TF32.F32.PACK_B R11, R11 ;  /* 0x0000000bff0b723e */ /* 0x000fe400024050ff */
[----:B------:R-:W-:Y:S02]  /*7aa0*/  F2FP.TF32.F32.PACK_B R12, R12 ;  /* 0x0000000cff0c723e */ /* 0x000fe400024050ff */
[----:B------:R-:W-:Y:S01]  /*7ab0*/  F2FP.TF32.F32.PACK_B R13, R13 ;  /* 0x0000000dff0d723e */ /* 0x000fe200024050ff */
[----:B------:R1:W-:Y:S01]  /*7ac0*/  STSM.16.M88.4 [R71+0x2000], R8 ;  /* 0x0020000847007844 */ /* 0x0003e20000000200 */
[----:B------:R-:W-:Y:S02]  /*7ad0*/  F2FP.TF32.F32.PACK_B R14, R14 ;  /* 0x0000000eff0e723e */ /* 0x000fe400024050ff */
[----:B------:R-:W-:Y:S02]  /*7ae0*/  F2FP.TF32.F32.PACK_B R15, R15 ;  /* 0x0000000fff0f723e */ /* 0x000fe400024050ff */
[----:B------:R-:W-:Y:S02]  /*7af0*/  LEA R0, R73, UR43, 0x3 ;  /* 0x0000002b49007c11 */ /* 0x000fe4000f8e18ff */
[----:B------:R-:W-:Y:S01]  /*7b00*/  @P6 SHF.L.U32 R2, R62, 0x1f, RZ ;  /* 0x0000001f3e026819 */ /* 0x000fe200000006ff */
[----:B------:R1:W-:Y:S01]  /*7b10*/  STSM.16.M88.4 [R72+0x2000], R12 ;  /* 0x0020000c48007844 */ /* 0x0003e20000000200 */
        /* <DEDUP_REMOVED lines=9> */
[----:B------:R-:W-:Y:S02]  /*7bb0*/  UIADD3 UR9, UPT, UPT, UR49, 0x20, URZ ;  /* 0x0000002031097890 */ /* 0x000fe4000fffe0ff */
[----:B------:R-:W-:Y:S01]  /*7bc0*/  UIADD3 UR8, UPT, UPT, UR43, 0x2400, URZ ;  /* 0x000024002b087890 */ /* 0x000fe2000fffe0ff */
[----:B------:R-:W-:Y:S01]  /*7bd0*/  UMOV UR10, UR50 ;  /* 0x00000032000a7c82 */ /* 0x000fe20008000000 */
[----:B------:R-:W-:Y:S01]  /*7be0*/  UMOV UR11, UR60 ;  /* 0x0000003c000b7c82 */ /* 0x000fe20008000000 */
[----:B--2---:R-:W-:Y:S04]  /*7bf0*/  UIADD3 UR4, UP0, UPT, UR6, 0x680, URZ ;  /* 0x0000068006047890 */ /* 0x004fe8000ff1e0ff */
[----:B------:R-:W-:Y:S09]  /*7c00*/  UIADD3.X UR5, UPT, UPT, URZ, UR7, URZ, UP0, !UPT ;  /* 0x00000007ff057290 */ /* 0x000ff200087fe4ff */
[----:B------:R2:W-:Y:S01]  /*7c10*/  UTMASTG.3D [UR8], [UR4] ;  /* 0x00000008040073b5 */ /* 0x0005e20008010000 */
[----:B------:R0:W-:Y:S01]  /*7c20*/  UTMACMDFLUSH ;  /* 0x00000000000079b7 */ /* 0x0001e20000000000 */
[----:B--2---:R-:W-:Y:S04]  /*7c30*/  DEPBAR.LE SB0, 0x1 ;  /* 0x000080400000791a */ /* 0x004fe80000000000 */
.L_x_117:
[----:B------:R-:W-:Y:S05]  /*7c40*/  BSYNC.RECONVERGENT B0 ;  /* 0x0000000000007941 */ /* 0x000fea0003800200 */
.L_x_116:
[----:B------:R-:W-:Y:S01]  /*7c50*/  BAR.SYNC.DEFER_BLOCKING 0x1, 0x80 ;  /* 0x0042000000007b1d */ /* 0x000fe20000010000 */
[----:B------:R-:W-:Y:S04]  /*7c60*/  UIADD3 UR4, UPT, UPT, UR45, 0x1, URZ ;  /* 0x000000012d047890 */ /* 0x000fe8000fffe0ff */
[----:B------:R-:W-:Y:S04]  /*7c70*/  UISETP.NE.AND UP0, UPT, UR4, 0x4, UPT ;  /* 0x000000040400788c */ /* 0x000fe8000bf05270 */
[----:B------:R-:W-:Y:S01]  /*7c80*/  USEL UR44, UR4, URZ, UP0 ;  /* 0x000000ff042c7287 */ /* 0x000fe20008000000 */
[----:B------:R2:W-:Y:S01]  /*7c90*/  @P6 SYNCS.ARRIVE.TRANS64.RED.A1T0 RZ, [R21+URZ], RZ ;  /* 0x000000ff15ff69a7 */ /* 0x0005e200081004ff */
[----:B------:R-:W-:Y:S01]  /*7ca0*/  BSSY B1, `(.L_x_118) ;  /* 0x0000018000017945 */ /* 0x000fe20003800000 */
[----:B------:R-:W3:Y:S02]  /*7cb0*/  @P6 SYNCS.PHASECHK.TRANS64.TRYWAIT P0, [R0+URZ+0x20], R2 ;  /* 0x00002002000065a7 */ /* 0x000ee400080011ff */
[----:B---3--:R-:W-:Y:S01]  /*7cc0*/  @P6 SEL R75, RZ, 0x1, !P0 ;  /* 0x00000001ff4b6807 */ /* 0x008fe20004000000 */
[----:B--2---:R-:W-:Y:S06]  /*7cd0*/  @!P6 BRA `(.L_x_119) ;  /* 0x000000000050e947 */ /* 0x004fec0003800000 */
        /* <DEDUP_REMOVED lines=8> */
[----:B------:R-:W-:Y:S04]  /*7d60*/  SHF.L.U32 R5, R62, 0x1f, RZ ;  /* 0x0000001f3e057819 */ /* 0x000fe800000006ff */
[----:B------:R-:W1:Y:S02]  /*7d70*/  SYNCS.PHASECHK.TRANS64.TRYWAIT P0, [R0+URZ+0x20], R5 ;  /* 0x00002005000075a7 */ /* 0x000e6400080011ff */
[----:B-1----:R-:W-:Y:S05]  /*7d80*/  @!P0 BRA `(.L_x_122) ;  /* 0x0000001c00d48947 */ /* 0x002fea0003800000 */
.L_x_121:
[----:B------:R-:W-:Y:S05]  /*7d90*/  BSYNC B0 ;  /* 0x0000000000007941 */ /* 0x000fea0003800000 */
.L_x_120:
[----:B------:R-:W-:Y:S02]  /*7da0*/  ISETP.NE.AND P0, PT, R76, RZ, PT ;  /* 0x000000ff4c00720c */ /* 0x000fe40003f05270 */
[----:B------:R-:W-:Y:S11]  /*7db0*/  IADD3 R73, PT, PT, R73, 0x1, RZ ;  /* 0x0000000149497810 */ /* 0x000ff60007ffe0ff */
[----:B-1----:R-:W-:Y:S01]  /*7dc0*/  @P0 IMAD.IADD R0, R63, 0x1, R2 ;  /* 0x000000013f000824 */ /* 0x002fe200078e0202 */
[----:B------:R-:W-:Y:S05]  /*7dd0*/  @P0 WARPSYNC.ALL ;  /* 0x0000000000000948 */ /* 0x000fea0003800000 */
[----:B------:R2:W3:Y:S04]  /*7de0*/  @P0 LDSM.16.M88.4 R44, [R4+UR43+0x400] ;  /* 0x0004002b042c083b */ /* 0x0004e80008000200 */
[----:B------:R2:W4:Y:S04]  /*7df0*/  @P0 LDSM.16.M88.4 R40, [R3+0x400] ;  /* 0x000400000328083b */ /* 0x0005280000000200 */
[----:B------:R2:W1:Y:S04]  /*7e00*/  @P0 LDSM.16.M88.4 R32, [R2+0x400] ;  /* 0x000400000220083b */ /* 0x0004680000000200 */
[----:B------:R2:W1:Y:S02]  /*7e10*/  @P0 LDSM.16.M88.4 R36, [R0+0x400] ;  /* 0x000400000024083b */ /* 0x0004640000000200 */
.L_x_119:
[----:B------:R-:W-:Y:S05]  /*7e20*/  BSYNC B1 ;  /* 0x0000000000017941 */ /* 0x000fea0003800000 */
.L_x_118:
[----:B--2---:R-:W-:Y:S05]  /*7e30*/  VIADD R0, R25, 0x40 ;  /* 0x0000004019007836 */ /* 0x004fea0000000000 */
        /* <DEDUP_REMOVED lines=20> */
.L_x_123:
[----:B------:R-:W-:Y:S01]  /*7f80*/  ISETP.NE.AND P6, PT, R68, RZ, PT ;  /* 0x000000ff4400720c */ /* 0x000fe20003fc5270 */
[----:B------:R-:W-:Y:S05]  /*7f90*/  WARPSYNC.ALL ;  /* 0x0000000000007948 */ /* 0x000fea0003800000 */
[----:B------:R-:W-:Y:S01]  /*7fa0*/  R2UR UR4, R25 ;  /* 0x00000000190472ca */ /* 0x000fe200000e0000 */
[----:B------:R-:W-:Y:S01]  /*7fb0*/  IMAD.U32 R0, RZ, RZ, UR44 ;  /* 0x0000002cff007e24 */ /* 0x000fe2000f8e00ff */
[----:B---3--:R-:W-:Y:S01]  /*7fc0*/  LOP3.LUT R20, R44, 0xffffe000, RZ, 0xc0, !PT ;  /* 0xffffe0002c147812 */ /* 0x008fe200078ec0ff */
        /* <DEDUP_REMOVED lines=24> */
[----:B----4-:R-:W-:Y:S01]  /*8150*/  LOP3.LUT R18, R40, 0xffffe000, RZ, 0xc0, !PT ;  /* 0xffffe00028127812 */ /* 0x010fe200078ec0ff */
        /* <DEDUP_REMOVED lines=69> */
.L_x_125:
[----:B------:R-:W-:Y:S05]  /*85b0*/  BSYNC.RECONVERGENT B0 ;  /* 0x0000000000007941 */ /* 0x000fea0003800200 */
.L_x_124:
        /* <DEDUP_REMOVED lines=12> */
[----:B------:R-:W-:Y:S04]  /*8680*/  @P1 IMAD R73, R73, 0x2000, R74 ;  /* 0x0000200049491824 */ /* 0x000fe800078e024a */
[----:B------:R-:W-:Y:S05]  /*8690*/  @P1 VIADD R3, R73, UR43 ;  /* 0x0000002b49031c36 */ /* 0x000fea0008000000 */
[----:B------:R-:W-:Y:S01]  /*86a0*/  @P1 IADD3 R77, PT, PT, R77, R3, RZ ;  /* 0x000000034d4d1210 */ /* 0x000fe20007ffe0ff */
[----:B------:R-:W-:Y:S01]  /*86b0*/  @P1 IMAD.IADD R3, R63, 0x1, R3 ;  /* 0x000000013f031824 */ /* 0x000fe200078e0203 */
[----:B------:R-:W-:Y:S06]  /*86c0*/  @P0 BRA `(.L_x_129) ;  /* 0x00000000000c0947 */ /* 0x000fec0003800000 */
[----:B------:R-:W-:Y:S04]  /*86d0*/  SHF.L.U32 R0, R62, 0x1f, RZ ;  /* 0x0000001f3e007819 */ /* 0x000fe800000006ff */
[----:B------:R-:W2:Y:S02]  /*86e0*/  SYNCS.PHASECHK.TRANS64.TRYWAIT P0, [R2+URZ+0x20], R0 ;  /* 0x00002000020075a7 */ /* 0x000ea400080011ff */
[----:B--2---:R-:W-:Y:S05]  /*86f0*/  @!P0 BRA `(.L_x_130) ;  /* 0x00000014008c8947 */ /* 0x004fea0003800000 */
.L_x_129:
[----:B------:R-:W-:Y:S05]  /*8700*/  BSYNC B0 ;  /* 0x0000000000007941 */ /* 0x000fea0003800000 */
.L_x_128:
[----:B------:R-:W-:Y:S11]  /*8710*/  ISETP.NE.AND P0, PT, R76, RZ, PT ;  /* 0x000000ff4c00720c */ /* 0x000ff60003f05270 */
[----:B------:R-:W-:Y:S02]  /*8720*/  @!UPT UIADD3 URZ, UPT, UPT, URZ, URZ, URZ ;  /* 0x000000fffffff290 */ /* 0x000fe4000fffe0ff */
[----:B--2---:R-:W-:Y:S01]  /*8730*/  @P0 IADD3 R0, PT, PT, R63, R77, RZ ;  /* 0x0000004d3f000210 */ /* 0x004fe20007ffe0ff */
[----:B------:R-:W-:Y:S05]  /*8740*/  @P0 WARPSYNC.ALL ;  /* 0x0000000000000948 */ /* 0x000fea0003800000 */
[----:B------:R2:W3:Y:S04]  /*8750*/  @P0 LDSM.16.M88.4 R44, [R73+UR43+0x400] ;  /* 0x0004002b492c083b */ /* 0x0004e80008000200 */
[----:B------:R2:W4:Y:S04]  /*8760*/  @P0 LDSM.16.M88.4 R40, [R3+0x400] ;  /* 0x000400000328083b */ /* 0x0005280000000200 */
[----:B------:R2:W1:Y:S04]  /*8770*/  @P0 LDSM.16.M88.4 R32, [R77+0x400] ;  /* 0x000400004d20083b */ /* 0x0004680000000200 */
[----:B------:R2:W1:Y:S02]  /*8780*/  @P0 LDSM.16.M88.4 R36, [R0+0x400] ;  /* 0x000400000024083b */ /* 0x0004640000000200 */
.L_x_127:
[----:B------:R-:W-:Y:S05]  /*8790*/  BSYNC B1 ;  /* 0x0000000000017941 */ /* 0x000fea0003800000 */
.L_x_126:
        /* <DEDUP_REMOVED lines=21> */
.L_x_131:
[----:B------:R-:W-:Y:S01]  /*88f0*/  ISETP.NE.AND P0, PT, R65, RZ, PT ;  /* 0x000000ff4100720c */ /* 0x000fe20003f05270 */
[----:B------:R-:W-:Y:S05]  /*8900*/  WARPSYNC.ALL ;  /* 0x0000000000007948 */ /* 0x000fea0003800000 */
[----:B------:R-:W-:Y:S01]  /*8910*/  R2UR UR4, R25 ;  /* 0x00000000190472ca */ /* 0x000fe200000e0000 */
[----:B------:R-:W-:Y:S01]  /*8920*/  BSSY.RECONVERGENT B0, `(.L_x_132) ;  /* 0x000005d000007945 */ /* 0x000fe20003800200 */
[----:B---3--:R-:W-:Y:S02]  /*8930*/  LOP3.LUT R0, R44, 0xffffe000, RZ, 0xc0, !PT ;  /* 0xffffe0002c007812 */ /* 0x008fe400078ec0ff */
[----:B------:R-:W-:Y:S02]  /*8940*/  LOP3.LUT R2, R45, 0xffffe000, RZ, 0xc0, !PT ;  /* 0xffffe0002d027812 */ /* 0x000fe400078ec0ff */
[----:B------:R-:W-:Y:S02]  /*8950*/  LOP3.LUT R3, R46, 0xffffe000, RZ, 0xc0, !PT ;  /* 0xffffe0002e037812 */ /* 0x000fe400078ec0ff */
[----:B------:R-:W-:Y:S02]  /*8960*/  LOP3.LUT R20, R47, 0xffffe000, RZ, 0xc0, !PT ;  /* 0xffffe0002f147812 */ /* 0x000fe400078ec0ff */
[----:B----4-:R-:W-:Y:S02]  /*8970*/  LOP3.LUT R21, R40, 0xffffe000, RZ, 0xc0, !PT ;  /* 0xffffe00028157812 */ /* 0x010fe400078ec0ff */
[----:B------:R-:W-:Y:S01]  /*8980*/  LOP3.LUT R25, R41, 0xffffe000, RZ, 0xc0, !PT ;  /* 0xffffe00029197812 */ /* 0x000fe200078ec0ff */
[----:B-1----:R-:W1:Y:S01]  /*8990*/  LDTM.16dp128bit.x8 R4, tmem[UR4+0x60] ;  /* 0x00006004000479ee */ /* 0x002e620008180000 */
[----:B------:R-:W-:Y:S01]  /*89a0*/  R2UR UR4, R26 ;  /* 0x000000001a0472ca */ /* 0x000fe200000e0000 */
[----:B------:R-:W-:Y:S01]  /*89b0*/  NOP ;  /* 0x0000000000007918 */ /* 0x000fe20000000000 */
[----:B------:R-:W-:Y:S02]  /*89c0*/  LOP3.LUT R26, R42, 0xffffe000, RZ, 0xc0, !PT ;  /* 0xffffe0002a1a7812 */ /* 0x000fe400078ec0ff */
[----:B------:R-:W-:Y:S02]  /*89d0*/  LOP3.LUT R28, R43, 0xffffe000, RZ, 0xc0, !PT ;  /* 0xffffe0002b1c7812 */ /* 0x000fe400078ec0ff */
[----:B------:R-:W-:Y:S02]  /*89e0*/  LOP3.LUT R29, R32, 0xffffe000, RZ, 0xc0, !PT ;  /* 0xffffe000201d7812 */ /* 0x000fe400078ec0ff */
[----:B------:R-:W-:Y:S02]  /*89f0*/  LOP3.LUT R30, R33, 0xffffe000, RZ, 0xc0, !PT ;  /* 0xffffe000211e7812 */ /* 0x000fe400078ec0ff */
[----:B------:R-:W-:Y:S02]  /*8a00*/  LOP3.LUT R31, R34, 0xffffe000, RZ, 0xc0, !PT ;  /* 0xffffe000221f7812 */ /* 0x000fe400078ec0ff */
[----:B------:R-:W-:Y:S01]  /*8a10*/  LOP3.LUT R32, R35, 0xffffe000, RZ, 0xc0, !PT ;  /* 0xffffe00023207812 */ /* 0x000fe200078ec0ff */
[----:B------:R-:W-:Y:S01]  /*8a20*/  UIADD3 UR4, UPT, UPT, UR4, 0xb0, URZ ;  /* 0x000000b004047890 */ /* 0x000fe2000fffe0ff */
[----:B------:R-:W-:Y:S02]  /*8a30*/  LOP3.LUT R33, R36, 0xffffe000, RZ, 0xc0, !PT ;  /* 0xffffe00024217812 */ /* 0x000fe400078ec0ff */
[----:B------:R-:W-:Y:S01]  /*8a40*/  LOP3.LUT R34, R37, 0xffffe000, RZ, 0xc0, !PT ;  /* 0xffffe00025227812 */ /* 0x000fe200078ec0ff */
[----:B------:R-:W-:Y:S01]  /*8a50*/  UPRMT UR4, UR55, 0x654, UR4 ;  /* 0x0000065437047896 */ /* 0x000fe20008000004 */
[----:B------:R-:W-:Y:S02]  /*8a60*/  LOP3.LUT R35, R38, 0xffffe000, RZ, 0xc0, !PT ;  /* 0xffffe00026237812 */ /* 0x000fe400078ec0ff */
[----:B------:R-:W-:Y:S01]  /*8a70*/  LOP3.LUT R36, R39, 0xffffe000, RZ, 0xc0, !PT ;  /* 0xffffe00027247812 */ /* 0x000fe200078ec0ff */
[C---:B-1----:R-:W-:Y:S01]  /*8a80*/  FMUL R4, R24.reuse, R4 ;  /* 0x0000000418047220 */ /* 0x042fe20000400000 */
[C---:B------:R-:W-:Y:S01]  /*8a90*/  FMUL R5, R24.reuse, R5 ;  /* 0x0000000518057220 */ /* 0x040fe20000400000 */
[C---:B------:R-:W-:Y:S01]  /*8aa0*/  FMUL R6, R24.reuse, R6 ;  /* 0x0000000618067220 */ /* 0x040fe20000400000 */
[C---:B------:R-:W-:Y:S01]  /*8ab0*/  FMUL R7, R24.reuse, R7 ;  /* 0x0000000718077220 */ /* 0x040fe20000400000 */
[C---:B------:R-:W-:Y:S01]  /*8ac0*/  FFMA R4, R27.reuse, R0, R4 ;  /* 0x000000001b047223 */ /* 0x040fe20000000004 */
[C---:B------:R-:W-:Y:S01]  /*8ad0*/  FMUL R8, R24.reuse, R8 ;  /* 0x0000000818087220 */ /* 0x040fe20000400000 */
[C---:B------:R-:W-:Y:S01]  /*8ae0*/  FFMA R5, R27.reuse, R2, R5 ;  /* 0x000000021b057223 */ /* 0x040fe20000000005 */
[C---:B------:R-:W-:Y:S01]  /*8af0*/  FMUL R9, R24.reuse, R9 ;  /* 0x0000000918097220 */ /* 0x040fe20000400000 */
[C---:B------:R-:W-:Y:S01]  /*8b00*/  FFMA R6, R27.reuse, R3, R6 ;  /* 0x000000031b067223 */ /* 0x040fe20000000006 */
[----:B------:R-:W-:Y:S01]  /*8b10*/  F2FP.TF32.F32.PACK_B R4, R4 ;  /* 0x00000004ff04723e */ /* 0x000fe200024050ff */
[C---:B------:R-:W-:Y:S01]  /*8b20*/  FMUL R10, R24.reuse, R10 ;  /* 0x0000000a180a7220 */ /* 0x040fe20000400000 */
[----:B------:R-:W-:Y:S01]  /*8b30*/  F2FP.TF32.F32.PACK_B R5, R5 ;  /* 0x00000005ff05723e */ /* 0x000fe200024050ff */
[C---:B------:R-:W-:Y:S01]  /*8b40*/  FFMA R7, R27.reuse, R20, R7 ;  /* 0x000000141b077223 */ /* 0x040fe20000000007 */
[C---:B------:R-:W-:Y:S01]  /*8b50*/  FMUL R11, R24.reuse, R11 ;  /* 0x0000000b180b7220 */ /* 0x040fe20000400000 */
        /* <DEDUP_REMOVED lines=8> */
[----:B------:R-:W-:Y:S01]  /*8be0*/  F2FP.TF32.F32.PACK_B R6, R6 ;  /* 0x00000006ff06723e */ /* 0x000fe200024050ff */
[C---:B------:R-:W-:Y:S01]  /*8bf0*/  FFMA R12, R27.reuse, R29, R12 ;  /* 0x0000001d1b0c7223 */ /* 0x040fe2000000000c */
[----:B------:R-:W-:Y:S01]  /*8c00*/  F2FP.TF32.F32.PACK_B R7, R7 ;  /* 0x00000007ff07723e */ /* 0x000fe200024050ff */
[C---:B------:R-:W-:Y:S01]  /*8c10*/  FMUL R16, R24.reuse, R16 ;  /* 0x0000001018107220 */ /* 0x040fe20000400000 */
[C---:B------:R-:W-:Y:S01]  /*8c20*/  FFMA R13, R27.reuse, R30, R13 ;  /* 0x0000001e1b0d7223 */ /* 0x040fe2000000000d */
[C---:B------:R-:W-:Y:S01]  /*8c30*/  FMUL R17, R24.reuse, R17 ;  /* 0x0000001118117220 */ /* 0x040fe20000400000 */
[C---:B------:R-:W-:Y:S01]  /*8c40*/  FFMA R14, R27.reuse, R31, R14 ;  /* 0x0000001f1b0e7223 */ /* 0x040fe2000000000e */
[C---:B------:R-:W-:Y:S01]  /*8c50*/  FMUL R18, R24.reuse, R18 ;  /* 0x0000001218127220 */ /* 0x040fe20000400000 */
[C---:B------:R-:W-:Y:S01]  /*8c60*/  FFMA R15, R27.reuse, R32, R15 ;  /* 0x000000201b0f7223 */ /* 0x040fe2000000000f */
[----:B------:R-:W-:Y:S01]  /*8c70*/  FMUL R19, R24, R19 ;  /* 0x0000001318137220 */ /* 0x000fe20000400000 */
[----:B------:R-:W-:Y:S01]  /*8c80*/  F2FP.TF32.F32.PACK_B R8, R8 ;  /* 0x00000008ff08723e */ /* 0x000fe200024050ff */
[C---:B------:R-:W-:Y:S01]  /*8c90*/  FFMA R16, R27.reuse, R33, R16 ;  /* 0x000000211b107223 */ /* 0x040fe20000000010 */
[----:B------:R-:W-:Y:S01]  /*8ca0*/  F2FP.TF32.F32.PACK_B R9, R9 ;  /* 0x00000009ff09723e */ /* 0x000fe200024050ff */
[----:B------:R-:W-:Y:S01]  /*8cb0*/  SYNCS.ARRIVE.TRANS64.RED.A1T0 RZ, [UR4], RZ ;  /* 0x000000ffffff79a7 */ /* 0x000fe20008100404 */
[----:B------:R1:W-:Y:S01]  /*8cc0*/  STSM.16.M88.4 [R70+0x6400], R4 ;  /* 0x0064000446007844 */ /* 0x0003e20000000200 */
        /* <DEDUP_REMOVED lines=14> */
[----:B------:R-:W-:Y:S05]  /*8db0*/  F2FP.TF32.F32.PACK_B R19, R19 ;  /* 0x00000013ff13723e */ /* 0x000fea00024050ff */
        /* <DEDUP_REMOVED lines=19> */
.L_x_133:
[----:B------:R-:W-:Y:S05]  /*8ef0*/  BSYNC.RECONVERGENT B0 ;  /* 0x0000000000007941 */ /* 0x000fea0003800200 */
.L_x_132:
[----:B------:R-:W-:Y:S01]  /*8f00*/  BAR.SYNC.DEFER_BLOCKING 0x1, 0x80 ;  /* 0x0042000000007b1d */ /* 0x000fe20000010000 */
[----:B------:R-:W-:Y:S01]  /*8f10*/  UISETP.NE.AND UP0, UPT, UR46, -0x4, UPT ;  /* 0xfffffffc2e00788c */ /* 0x000fe2000bf05270 */
[----:B------:R-:W-:Y:S08]  /*8f20*/  IADD3 R22, PT, PT, R22, 0x1, RZ ;  /* 0x0000000116167810 */ /* 0x000ff00007ffe0ff */
[----:B------:R-:W-:Y:S05]  /*8f30*/  BRA.U !UP0, `(.L_x_134) ;  /* 0x0000000108287547 */ /* 0x000fea000b800000 */
[----:B------:R-:W-:Y:S01]  /*8f40*/  ISETP.NE.AND P0, PT, R68, RZ, PT ;  /* 0x000000ff4400720c */ /* 0x000fe20003f05270 */
[----:B------:R-:W-:Y:S01]  /*8f50*/  IMAD.U32 R2, RZ, RZ, UR45 ;  /* 0x0000002dff027e24 */ /* 0x000fe2000f8e00ff */
[----:B------:R-:W-:Y:S01]  /*8f60*/  UIADD3 UR4, UPT, UPT, UR45, 0x1, URZ ;  /* 0x000000012d047890 */ /* 0x000fe2000fffe0ff */
[----:B------:R-:W-:Y:S03]  /*8f70*/  IMAD.U32 R0, RZ, RZ, UR55 ;  /* 0x00000037ff007e24 */ /* 0x000fe6000f8e00ff */
[----:B------:R-:W-:Y:S04]  /*8f80*/  UISETP.NE.AND UP0, UPT, UR4, 0x4, UPT ;  /* 0x000000040400788c */ /* 0x000fe8000bf05270 */
[----:B------:R-:W-:Y:S03]  /*8f90*/  USEL UR45, UR4, URZ, UP0 ;  /* 0x000000ff042d7287 */ /* 0x000fe60008000000 */
[----:B------:R-:W-:Y:S05]  /*8fa0*/  @P0 LEA R2, R2, UR43, 0x3 ;  /* 0x0000002b02020c11 */ /* 0x000fea000f8e18ff */
[----:B------:R-:W-:Y:S05]  /*8fb0*/  @P0 VIADD R2, R2, 0x40 ;  /* 0x0000004002020836 */ /* 0x000fea0000000000 */
[----:B------:R-:W-:Y:S04]  /*8fc0*/  @P0 PRMT R0, R0, 0x654, R2 ;  /* 0x0000065400000816 */ /* 0x000fe80000000002 */
[----:B------:R2:W-:Y:S03]  /*8fd0*/  @P0 SYNCS.ARRIVE.TRANS64.RED.A1T0 RZ, [R0+URZ], RZ ;  /* 0x000000ff00ff09a7 */ /* 0x0005e600081004ff */
.L_x_134:
[----:B------:R-:W-:Y:S01]  /*8fe0*/  R2UR UR5, R55 ;  /* 0x00000000370572ca */ /* 0x000fe200000e0000 */
[----:B------:R-:W-:Y:S01]  /*8ff0*/  UISETP.NE.AND UP0, UPT, UR62, URZ, UPT ;  /* 0x000000ff3e00728c */ /* 0x000fe2000bf05270 */
[----:B------:R-:W-:Y:S01]  /*9000*/  R2UR UR4, R56 ;  /* 0x00000000380472ca */ /* 0x000fe200000e0000 */
[----:B------:R-:W-:Y:S01]  /*9010*/  UIADD3 UR46, UPT, UPT, UR46, 0x4, URZ ;  /* 0x000000042e2e7890 */ /* 0x000fe2000fffe0ff */
[----:B------:R-:W-:Y:S01]  /*9020*/  ISETP.NE.AND P0, PT, R59, 0x2, PT ;  /* 0x000000023b00780c */ /* 0x000fe20003f05270 */
[----:B------:R-:W-:Y:S01]  /*9030*/  UMOV UR60, UR61 ;  /* 0x0000003d003c7c82 */ /* 0x000fe20008000000 */
[----:B------:R-:W-:Y:S02]  /*9040*/  ISETP.NE.AND P1, PT, R22, 0x4, PT ;  /* 0x000000041600780c */ /* 0x000fe40003f25270 */
[----:B------:R-:W-:Y:S02]  /*9050*/  SEL R2, RZ, 0x1, P0 ;  /* 0x00000001ff027807 */ /* 0x000fe40000000000 */
[----:B--2---:R-:W-:Y:S02]  /*9060*/  SEL R0, RZ, 0x1, P1 ;  /* 0x00000001ff007807 */ /* 0x004fe40000800000 */
[----:B------:R-:W-:Y:S01]  /*9070*/  LOP3.LUT R60, R60, R2, RZ, 0x3c, !PT ;  /* 0x000000023c3c7212 */ /* 0x000fe200078e3cff */
[----:B------:R-:W-:Y:S01]  /*9080*/  UIADD3 UR28, UPT, UPT, UR36, UR5, URZ ;  /* 0x00000005241c7290 */ /* 0x000fe2000fffe0ff */
[----:B------:R-:W-:Y:S01]  /*9090*/  LOP3.LUT R61, R61, R0, RZ, 0x3c, !PT ;  /* 0x000000003d3d7212 */ /* 0x000fe200078e3cff */
[----:B------:R-:W-:Y:S01]  /*90a0*/  UIADD3 UR24, UPT, UPT, UR37, UR4, URZ ;  /* 0x0000000425187290 */ /* 0x000fe2000fffe0ff */
[----:B------:R-:W-:Y:S02]  /*90b0*/  SEL R59, R59, RZ, P0 ;  /* 0x000000ff3b3b7207 */ /* 0x000fe40000000000 */
[----:B------:R-:W-:Y:S01]  /*90c0*/  SEL R22, R22, RZ, P1 ;  /* 0x000000ff16167207 */ /* 0x000fe20000800000 */
[----:B------:R-:W-:Y:S08]  /*90d0*/  BRA.U UP0, `(.L_x_135) ;  /* 0xffffffc900907547 */ /* 0x000ff0000b83ffff */
[----:B------:R-:W-:-:S09]  /*90e0*/  UISETP.NE.AND UP0, UPT, UR63, URZ, UPT ;  /* 0x000000ff3f00728c */ /* 0x000fd2000bf05270 */
[----:B------:R-:W-:Y:S05]  /*90f0*/  BRA.U !UP0, `(.L_x_136) ;  /* 0x0000000108487547 */ /* 0x000fea000b800000 */
[----:B------:R-:W2:Y:S02]  /*9100*/  LDCU.64 UR4, c[0x0][0x890] ;  /* 0x00011200ff0477ac */ /* 0x000ea40008000a00 */
[----:B--2---:R-:W-:-:S04]  /*9110*/  UISETP.NE.U32.AND UP0, UPT, UR4, URZ, UPT ;  /* 0x000000ff0400728c */ /* 0x004fc8000bf05070 */
[----:B------:R-:W-:-:S09]  /*9120*/  UISETP.NE.AND.EX UP0, UPT, UR5, URZ, UPT, UP0 ;  /* 0x000000ff0500728c */ /* 0x000fd2000bf05300 */
[----:B------:R-:W-:Y:S05]  /*9130*/  BRA.U UP0, `(.L_x_137) ;  /* 0x00000001000c7547 */ /* 0x000fea000b800000 */
[----:B------:R-:W-:-:S13]  /*9140*/  FSETP.NEU.AND P0, PT, R27, RZ, PT ;  /* 0x000000ff1b00720b */ /* 0x000fda0003f0d000 */
[----:B------:R-:W-:Y:S05]  /*9150*/  @!P0 EXIT ;  /* 0x000000000000894d */ /* 0x000fea0003800000 */
[----:B------:R-:W-:Y:S05]  /*9160*/  BRA `(.L_x_136) ;  /* 0x00000000002c7947 */ /* 0x000fea0003800000 */
.L_x_137:
[----:B------:R-:W-:Y:S01]  /*9170*/  ISETP.NE.AND P0, PT, R58, RZ, PT ;  /* 0x000000ff3a00720c */ /* 0x000fe20003f05270 */
[----:B------:R-:W-:-:S12]  /*9180*/  BSSY.RECONVERGENT B0, `(.L_x_136) ;  /* 0x0000009000007945 */ /* 0x000fd80003800200 */
[----:B------:R-:W-:Y:S05]  /*9190*/  @P0 BRA `(.L_x_138) ;  /* 0x0000000000140947 */ /* 0x000fea0003800000 */
[----:B------:R-:W2:Y:S02]  /*91a0*/  LDCU.64 UR4, c[0x0][0x888] ;  /* 0x00011100ff0477ac */ /* 0x000ea40008000a00 */
[----:B--2---:R-:W-:-:S04]  /*91b0*/  ISETP.NE.U32.AND P0, PT, RZ, UR4, PT ;  /* 0x00000004ff007c0c */ /* 0x004fc8000bf05070 */
[----:B------:R-:W-:-:S13]  /*91c0*/  ISETP.NE.AND.EX P0, PT, RZ, UR5, PT, P0 ;  /* 0x00000005ff007c0c */ /* 0x000fda000bf05300 */
[----:B------:R-:W-:Y:S05]  /*91d0*/  @!P0 EXIT ;  /* 0x000000000000894d */ /* 0x000fea0003800000 */
[----:B------:R-:W-:Y:S05]  /*91e0*/  BRA `(.L_x_139) ;  /* 0x0000000000087947 */ /* 0x000fea0003800000 */
.L_x_138:
[----:B------:R-:W-:-:S13]  /*91f0*/  FSETP.NEU.AND P0, PT, R27, RZ, PT ;  /* 0x000000ff1b00720b */ /* 0x000fda0003f0d000 */
[----:B------:R-:W-:Y:S05]  /*9200*/  @!P0 EXIT ;  /* 0x000000000000894d */ /* 0x000fea0003800000 */
.L_x_139:
[----:B------:R-:W-:Y:S05]  /*9210*/  BSYNC.RECONVERGENT B0 ;  /* 0x0000000000007941 */ /* 0x000fea0003800200 */
.L_x_136:
[----:B------:R-:W-:Y:S01]  /*9220*/  ULEA UR4, UR45, UR43, 0x3 ;  /* 0x0000002b2d047291 */ /* 0x000fe2000f8e18ff */
[----:B------:R-:W-:-:S04]  /*9230*/  DEPBAR.LE SB0, 0x0 ;  /* 0x000080000000791a */ /* 0x000fc80000000000 */
[----:B------:R-:W-:-:S04]  /*9240*/  UIADD3 UR4, UPT, UPT, UR4, 0x40, URZ ;  /* 0x0000004004047890 */ /* 0x000fc8000fffe0ff */
[----:B------:R-:W-:-:S09]  /*9250*/  UPRMT UR4, UR55, 0x654, UR4 ;  /* 0x0000065437047896 */ /* 0x000fd20008000004 */
[----:B------:R-:W-:Y:S01]  /*9260*/  SYNCS.ARRIVE.TRANS64.RED.A1T0 RZ, [UR4], RZ ;  /* 0x000000ffffff79a7 */ /* 0x000fe20008100404 */
[----:B------:R-:W-:Y:S05]  /*9270*/  EXIT ;  /* 0x000000000000794d */ /* 0x000fea0003800000 */
.L_x_24:
[----:B---3--:R3:W4:Y:S02]  /*9280*/  SYNCS.PHASECHK.TRANS64.TRYWAIT P0, [R0+URZ+0xe0], R2 ;  /* 0x0000e002000075a7 */ /* 0x00872400080011ff */
[----:B----4-:R-:W-:Y:S05]  /*9290*/  @!P0 NANOSLEEP.SYNCS 0x989680 ;  /* 0x009896800000895d */ /* 0x010fea0003900000 */
[----:B------:R-:W4:Y:S02]  /*92a0*/  @!P0 SYNCS.PHASECHK.TRANS64 P0, [R0+URZ+0xe0], R2 ;  /* 0x0000e002000085a7 */ /* 0x000f2400080010ff */
[----:B----4-:R-:W-:Y:S05]  /*92b0*/  @!P0 BRA `(.L_x_24) ;  /* 0xfffffffc00f08947 */ /* 0x010fea000383ffff */
[----:B------:R-:W-:Y:S05]  /*92c0*/  BRA `(.L_x_140) ;  /* 0xffffff84005c7947 */ /* 0x000fea000383ffff */
.L_x_27:
[----:B--2---:R-:W-:-:S07]  /*92d0*/  MOV R0, UR57 ;  /* 0x0000003900007c02 */ /* 0x004fce0008000f00 */
.L_x_141:
[----:B--2---:R2:W3:Y:S02]  /*92e0*/  SYNCS.PHASECHK.TRANS64.TRYWAIT P0, [R0+URZ+0x10], R3 ;  /* 0x00001003000075a7 */ /* 0x0044e400080011ff */
[----:B---3--:R-:W-:Y:S05]  /*92f0*/  @!P0 NANOSLEEP.SYNCS 0x989680 ;  /* 0x009896800000895d */ /* 0x008fea0003900000 */
[----:B------:R-:W3:Y:S02]  /*9300*/  @!P0 SYNCS.PHASECHK.TRANS64 P0, [R0+URZ+0x10], R3 ;  /* 0x00001003000085a7 */ /* 0x000ee400080010ff */
[----:B---3--:R-:W-:Y:S05]  /*9310*/  @!P0 BRA `(.L_x_141) ;  /* 0xfffffffc00f08947 */ /* 0x008fea000383ffff */
[----:B------:R-:W-:Y:S05]  /*9320*/  BRA `(.L_x_26) ;  /* 0xffffff8400a47947 */ /* 0x000fea000383ffff */
.L_x_36:
[----:B-1----:R-:W-:-:S07]  /*9330*/  MOV R0, UR57 ;  /* 0x0000003900007c02 */ /* 0x002fce0008000f00 */
.L_x_142:
[----:B-1----:R1:W2:Y:S02]  /*9340*/  SYNCS.PHASECHK.TRANS64.TRYWAIT P0, [R0+URZ+0x10], R3 ;  /* 0x00001003000075a7 */ /* 0x0022a400080011ff */
[----:B--2---:R-:W-:Y:S05]  /*9350*/  @!P0 NANOSLEEP.SYNCS 0x989680 ;  /* 0x009896800000895d */ /* 0x004fea0003900000 */
[----:B------:R-:W2:Y:S02]  /*9360*/  @!P0 SYNCS.PHASECHK.TRANS64 P0, [R0+URZ+0x10], R3 ;  /* 0x00001003000085a7 */ /* 0x000ea400080010ff */
[----:B--2---:R-:W-:Y:S05]  /*9370*/  @!P0 BRA `(.L_x_142) ;  /* 0xfffffffc00f08947 */ /* 0x004fea000383ffff */
[----:B------:R-:W-:Y:S05]  /*9380*/  BRA `(.L_x_35) ;  /* 0xffffff8800fc7947 */ /* 0x000fea000383ffff */
.L_x_43:
[----:B-1----:R1:W4:Y:S02]  /*9390*/  SYNCS.PHASECHK.TRANS64.TRYWAIT P0, [R3+URZ+0x70], R0 ;  /* 0x00007000030075a7 */ /* 0x00232400080011ff */
[----:B----4-:R-:W-:Y:S05]  /*93a0*/  @!P0 NANOSLEEP.SYNCS 0x989680 ;  /* 0x009896800000895d */ /* 0x010fea0003900000 */
[----:B------:R-:W4:Y:S02]  /*93b0*/  @!P0 SYNCS.PHASECHK.TRANS64 P0, [R3+URZ+0x70], R0 ;  /* 0x00007000030085a7 */ /* 0x000f2400080010ff */
[----:B----4-:R-:W-:Y:S05]  /*93c0*/  @!P0 BRA `(.L_x_43) ;  /* 0xfffffffc00f08947 */ /* 0x010fea000383ffff */
[----:B------:R-:W-:Y:S05]  /*93d0*/  BRA `(.L_x_143) ;  /* 0xffffff9000347947 */ /* 0x000fea000383ffff */
.L_x_47:
[----:B------:R-:W-:-:S07]  /*93e0*/  MOV R0, UR4 ;  /* 0x0000000400007c02 */ /* 0x000fce0008000f00 */
.L_x_144:
[----:B-1----:R1:W2:Y:S02]  /*93f0*/  SYNCS.PHASECHK.TRANS64.TRYWAIT P0, [R0+URZ], R2 ;  /* 0x00000002000075a7 */ /* 0x0022a400080011ff */
[----:B--2---:R-:W-:Y:S05]  /*9400*/  @!P0 NANOSLEEP.SYNCS 0x989680 ;  /* 0x009896800000895d */ /* 0x004fea0003900000 */
[----:B------:R-:W2:Y:S02]  /*9410*/  @!P0 SYNCS.PHASECHK.TRANS64 P0, [R0+URZ], R2 ;  /* 0x00000002000085a7 */ /* 0x000ea400080010ff */
[----:B--2---:R-:W-:Y:S05]  /*9420*/  @!P0 BRA `(.L_x_144) ;  /* 0xfffffffc00f08947 */ /* 0x004fea000383ffff */
[----:B------:R-:W-:Y:S05]  /*9430*/  BRA `(.L_x_145) ;  /* 0xffffff9400e07947 */ /* 0x000fea000383ffff */
.L_x_50:
[----:B--2---:R2:W3:Y:S02]  /*9440*/  SYNCS.PHASECHK.TRANS64.TRYWAIT P0, [R2+URZ+0xd0], R4 ;  /* 0x0000d004020075a7 */ /* 0x0044e400080011ff */
[----:B---3--:R-:W-:Y:S05]  /*9450*/  @!P0 NANOSLEEP.SYNCS 0x989680 ;  /* 0x009896800000895d */ /* 0x008fea0003900000 */
[----:B------:R-:W3:Y:S02]  /*9460*/  @!P0 SYNCS.PHASECHK.TRANS64 P0, [R2+URZ+0xd0], R4 ;  /* 0x0000d004020085a7 */ /* 0x000ee400080010ff */
[----:B---3--:R-:W-:Y:S05]  /*9470*/  @!P0 BRA `(.L_x_50) ;  /* 0xfffffffc00f08947 */ /* 0x008fea000383ffff */
[----:B------:R-:W-:Y:S05]  /*9480*/  BRA `(.L_x_146) ;  /* 0xffffff98003c7947 */ /* 0x000fea000383ffff */
.L_x_51:
[----:B------:R-:W-:-:S07]  /*9490*/  MOV R2, UR4 ;  /* 0x0000000400027c02 */ /* 0x000fce0008000f00 */
.L_x_147:
[----:B--2---:R2:W3:Y:S02]  /*94a0*/  SYNCS.PHASECHK.TRANS64.TRYWAIT P0, [R2+URZ+0x80], R5 ;  /* 0x00008005020075a7 */ /* 0x0044e400080011ff */
[----:B---3--:R-:W-:Y:S05]  /*94b0*/  @!P0 NANOSLEEP.SYNCS 0x989680 ;  /* 0x009896800000895d */ /* 0x008fea0003900000 */
[----:B------:R-:W3:Y:S02]  /*94c0*/  @!P0 SYNCS.PHASECHK.TRANS64 P0, [R2+URZ+0x80], R5 ;  /* 0x00008005020085a7 */ /* 0x000ee400080010ff */
[----:B---3--:R-:W-:Y:S05]  /*94d0*/  @!P0 BRA `(.L_x_147) ;  /* 0xfffffffc00f08947 */ /* 0x008fea000383ffff */
[----:B------:R-:W-:Y:S05]  /*94e0*/  BRA `(.L_x_148) ;  /* 0xffffff98004c7947 */ /* 0x000fea000383ffff */
.L_x_52:
[----:B--2---:R2:W3:Y:S02]  /*94f0*/  SYNCS.PHASECHK.TRANS64.TRYWAIT P1, [R2+URZ+0x70], R4 ;  /* 0x00007004020075a7 */ /* 0x0044e400080211ff */
[----:B---3--:R-:W-:Y:S05]  /*9500*/  @!P1 NANOSLEEP.SYNCS 0x989680 ;  /* 0x009896800000995d */ /* 0x008fea0003900000 */
[----:B------:R-:W3:Y:S02]  /*9510*/  @!P1 SYNCS.PHASECHK.TRANS64 P1, [R2+URZ+0x70], R4 ;  /* 0x00007004020095a7 */ /* 0x000ee400080210ff */
[----:B---3--:R-:W-:Y:S05]  /*9520*/  @!P1 BRA `(.L_x_52) ;  /* 0xfffffffc00f09947 */ /* 0x008fea000383ffff */
[----:B------:R-:W-:Y:S05]  /*9530*/  BRA `(.L_x_149) ;  /* 0xffffff98007c7947 */ /* 0x000fea000383ffff */
.L_x_55:
[----:B------:R-:W-:-:S07]  /*9540*/  MOV R0, UR4 ;  /* 0x0000000400007c02 */ /* 0x000fce0008000f00 */
.L_x_150:
[----:B--2---:R2:W3:Y:S02]  /*9550*/  SYNCS.PHASECHK.TRANS64.TRYWAIT P0, [R0+URZ+0x80], R2 ;  /* 0x00008002000075a7 */ /* 0x0044e400080011ff */
[----:B---3--:R-:W-:Y:S05]  /*9560*/  @!P0 NANOSLEEP.SYNCS 0x989680 ;  /* 0x009896800000895d */ /* 0x008fea0003900000 */
[----:B------:R-:W3:Y:S02]  /*9570*/  @!P0 SYNCS.PHASECHK.TRANS64 P0, [R0+URZ+0x80], R2 ;  /* 0x00008002000085a7 */ /* 0x000ee400080010ff */
[----:B---3--:R-:W-:Y:S05]  /*9580*/  @!P0 BRA `(.L_x_150) ;  /* 0xfffffffc00f08947 */ /* 0x008fea000383ffff */
[----:B------:R-:W-:Y:S05]  /*9590*/  BRA `(.L_x_54) ;  /* 0xffffff9800d07947 */ /* 0x000fea000383ffff */
.L_x_62:
[----:B-1----:R1:W2:Y:S02]  /*95a0*/  SYNCS.PHASECHK.TRANS64.TRYWAIT P1, [R0+URZ+0x70], R2 ;  /* 0x00007002000075a7 */ /* 0x0022a400080211ff */
[----:B--2---:R-:W-:Y:S05]  /*95b0*/  @!P1 NANOSLEEP.SYNCS 0x989680 ;  /* 0x009896800000995d */ /* 0x004fea0003900000 */
[----:B------:R-:W2:Y:S02]  /*95c0*/  @!P1 SYNCS.PHASECHK.TRANS64 P1, [R0+URZ+0x70], R2 ;  /* 0x00007002000095a7 */ /* 0x000ea400080210ff */
[----:B--2---:R-:W-:Y:S05]  /*95d0*/  @!P1 BRA `(.L_x_62) ;  /* 0xfffffffc00f09947 */ /* 0x004fea000383ffff */
[----:B------:R-:W-:Y:S05]  /*95e0*/  BRA `(.L_x_151) ;  /* 0xffffffa000387947 */ /* 0x000fea000383ffff */
.L_x_63:
[----:B------:R-:W-:-:S13]  /*95f0*/  R2UR UR4, R13 ;  /* 0x000000000d0472ca */ /* 0x000fda00000e0000 */
[----:B------:R-:W-:-:S07]  /*9600*/  MOV R2, UR4 ;  /* 0x0000000400027c02 */ /* 0x000fce0008000f00 */
.L_x_152:
[----:B-1----:R1:W2:Y:S02]  /*9610*/  SYNCS.PHASECHK.TRANS64.TRYWAIT P0, [R2+URZ+0xb0], R0 ;  /* 0x0000b000020075a7 */ /* 0x0022a400080011ff */
[----:B--2---:R-:W-:Y:S05]  /*9620*/  @!P0 NANOSLEEP.SYNCS 0x989680 ;  /* 0x009896800000895d */ /* 0x004fea0003900000 */
[----:B------:R-:W2:Y:S02]  /*9630*/  @!P0 SYNCS.PHASECHK.TRANS64 P0, [R2+URZ+0xb0], R0 ;  /* 0x0000b000020085a7 */ /* 0x000ea400080010ff */
[----:B--2---:R-:W-:Y:S05]  /*9640*/  @!P0 BRA `(.L_x_152) ;  /* 0xfffffffc00f08947 */ /* 0x004fea000383ffff */
[----:B------:R-:W-:Y:S05]  /*9650*/  BRA `(.L_x_153) ;  /* 0xffffffa0008c7947 */ /* 0x000fea000383ffff */
.L_x_66:
[----:B------:R-:W-:Y:S07]  /*9660*/  MOV R0, UR5 ;  /* 0x0000000500007c02 */ /* 0x000fee0008000f00 */
.L_x_154:
[----:B-1----:R1:W2:Y:S02]  /*9670*/  SYNCS.PHASECHK.TRANS64.TRYWAIT P0, [R0+URZ], R2 ;  /* 0x00000002000075a7 */ /* 0x0022a400080011ff */
[----:B--2---:R-:W-:Y:S05]  /*9680*/  @!P0 NANOSLEEP.SYNCS 0x989680 ;  /* 0x009896800000895d */ /* 0x004fea0003900000 */
[----:B------:R-:W2:Y:S02]  /*9690*/  @!P0 SYNCS.PHASECHK.TRANS64 P0, [R0+URZ], R2 ;  /* 0x00000002000085a7 */ /* 0x000ea400080010ff */
[----:B--2---:R-:W-:Y:S05]  /*96a0*/  @!P0 BRA `(.L_x_154) ;  /* 0xfffffffc00f08947 */ /* 0x004fea000383ffff */
[----:B------:R-:W-:Y:S05]  /*96b0*/  BRA `(.L_x_65) ;  /* 0xffffffa000a87947 */ /* 0x000fea000383ffff */
.L_x_69:
[----:B------:R-:W-:-:S07]  /*96c0*/  MOV R0, UR4 ;  /* 0x0000000400007c02 */ /* 0x000fce0008000f00 */
.L_x_155:
[----:B--2---:R2:W3:Y:S02]  /*96d0*/  SYNCS.PHASECHK.TRANS64.TRYWAIT P0, [R0+URZ], R2 ;  /* 0x00000002000075a7 */ /* 0x0044e400080011ff */
[----:B---3--:R-:W-:Y:S05]  /*96e0*/  @!P0 NANOSLEEP.SYNCS 0x989680 ;  /* 0x009896800000895d */ /* 0x008fea0003900000 */
[----:B------:R-:W3:Y:S02]  /*96f0*/  @!P0 SYNCS.PHASECHK.TRANS64 P0, [R0+URZ], R2 ;  /* 0x00000002000085a7 */ /* 0x000ee400080010ff */
[----:B---3--:R-:W-:Y:S05]  /*9700*/  @!P0 BRA `(.L_x_155) ;  /* 0xfffffffc00f08947 */ /* 0x008fea000383ffff */
[----:B------:R-:W-:Y:S05]  /*9710*/  BRA `(.L_x_156) ;  /* 0xffffffa800b47947 */ /* 0x000fea000383ffff */
.L_x_70:
[----:B------:R-:W-:-:S07]  /*9720*/  MOV R0, UR5 ;  /* 0x0000000500007c02 */ /* 0x000fce0008000f00 */
.L_x_157:
[----:B-1----:R1:W2:Y:S02]  /*9730*/  SYNCS.PHASECHK.TRANS64.TRYWAIT P0, [R0+URZ], R3 ;  /* 0x00000003000075a7 */ /* 0x0022a400080011ff */
[----:B--2---:R-:W-:Y:S05]  /*9740*/  @!P0 NANOSLEEP.SYNCS 0x989680 ;  /* 0x009896800000895d */ /* 0x004fea0003900000 */
[----:B------:R-:W2:Y:S02]  /*9750*/  @!P0 SYNCS.PHASECHK.TRANS64 P0, [R0+URZ], R3 ;  /* 0x00000003000085a7 */ /* 0x000ea400080010ff */
[----:B--2---:R-:W-:Y:S05]  /*9760*/  @!P0 BRA `(.L_x_157) ;  /* 0xfffffffc00f08947 */ /* 0x004fea000383ffff */
[----:B------:R-:W-:Y:S05]  /*9770*/  BRA `(.L_x_158) ;  /* 0xffffffa800c07947 */ /* 0x000fea000383ffff */
.L_x_71:
[----:B------:R-:W-:-:S07]  /*9780*/  MOV R0, UR5 ;  /* 0x0000000500007c02 */ /* 0x000fce0008000f00 */
.L_x_159:
[----:B-1----:R1:W2:Y:S02]  /*9790*/  SYNCS.PHASECHK.TRANS64.TRYWAIT P0, [R0+URZ], R3 ;  /* 0x00000003000075a7 */ /* 0x0022a400080011ff */
[----:B--2---:R-:W-:Y:S05]  /*97a0*/  @!P0 NANOSLEEP.SYNCS 0x989680 ;  /* 0x009896800000895d */ /* 0x004fea0003900000 */
[----:B------:R-:W2:Y:S02]  /*97b0*/  @!P0 SYNCS.PHASECHK.TRANS64 P0, [R0+URZ], R3 ;  /* 0x00000003000085a7 */ /* 0x000ea400080010ff */
[----:B--2---:R-:W-:Y:S05]  /*97c0*/  @!P0 BRA `(.L_x_159) ;  /* 0xfffffffc00f08947 */ /* 0x004fea000383ffff */
[----:B------:R-:W-:Y:S05]  /*97d0*/  BRA `(.L_x_160) ;  /* 0xffffffa800cc7947 */ /* 0x000fea000383ffff */
.L_x_72:
[----:B-1----:R-:W-:-:S07]  /*97e0*/  MOV R0, UR4 ;  /* 0x0000000400007c02 */ /* 0x002fce0008000f00 */
.L_x_161:
[----:B-1----:R1:W2:Y:S02]  /*97f0*/  SYNCS.PHASECHK.TRANS64.TRYWAIT P0, [R0+URZ], R2 ;  /* 0x00000002000075a7 */ /* 0x0022a400080011ff */
[----:B--2---:R-:W-:Y:S05]  /*9800*/  @!P0 NANOSLEEP.SYNCS 0x989680 ;  /* 0x009896800000895d */ /* 0x004fea0003900000 */
[----:B------:R-:W2:Y:S02]  /*9810*/  @!P0 SYNCS.PHASECHK.TRANS64 P0, [R0+URZ], R2 ;  /* 0x00000002000085a7 */ /* 0x000ea400080010ff */
[----:B--2---:R-:W-:Y:S05]  /*9820*/  @!P0 BRA `(.L_x_161) ;  /* 0xfffffffc00f08947 */ /* 0x004fea000383ffff */
[----:B------:R-:W-:Y:S05]  /*9830*/  BRA `(.L_x_162) ;  /* 0xffffffa800d87947 */ /* 0x000fea000383ffff */
.L_x_77:
[----:B--2---:R2:W3:Y:S02]  /*9840*/  SYNCS.PHASECHK.TRANS64.TRYWAIT P0, [R8+URZ+0x70], R0 ;  /* 0x00007000080075a7 */ /* 0x0044e400080011ff */
[----:B---3--:R-:W-:Y:S05]  /*9850*/  @!P0 NANOSLEEP.SYNCS 0x989680 ;  /* 0x009896800000895d */ /* 0x008fea0003900000 */
[----:B------:R-:W3:Y:S02]  /*9860*/  @!P0 SYNCS.PHASECHK.TRANS64 P0, [R8+URZ+0x70], R0 ;  /* 0x00007000080085a7 */ /* 0x000ee400080010ff */
[----:B---3--:R-:W-:Y:S05]  /*9870*/  @!P0 BRA `(.L_x_77) ;  /* 0xfffffffc00f08947 */ /* 0x008fea000383ffff */
[----:B------:R-:W-:Y:S05]  /*9880*/  BRA `(.L_x_163) ;  /* 0xffffffb000107947 */ /* 0x000fea000383ffff */
.L_x_80:
[----:B--2---:R-:W-:Y:S07]  /*9890*/  MOV R0, UR21 ;  /* 0x0000001500007c02 */ /* 0x004fee0008000f00 */
.L_x_164:
[----:B--2---:R2:W3:Y:S02]  /*98a0*/  SYNCS.PHASECHK.TRANS64.TRYWAIT P1, [R0+URZ+0x68], R2 ;  /* 0x00006802000075a7 */ /* 0x0044e400080211ff */
[----:B---3--:R-:W-:Y:S05]  /*98b0*/  @!P1 NANOSLEEP.SYNCS 0x989680 ;  /* 0x009896800000995d */ /* 0x008fea0003900000 */
[----:B------:R-:W3:Y:S02]  /*98c0*/  @!P1 SYNCS.PHASECHK.TRANS64 P1, [R0+URZ+0x68], R2 ;  /* 0x00006802000095a7 */ /* 0x000ee400080210ff */
[----:B---3--:R-:W-:Y:S05]  /*98d0*/  @!P1 BRA `(.L_x_164) ;  /* 0xfffffffc00f09947 */ /* 0x008fea000383ffff */
[----:B------:R-:W-:Y:S05]  /*98e0*/  BRA `(.L_x_79) ;  /* 0xffffffb4008c7947 */ /* 0x000fea000383ffff */
.L_x_83:
[----:B--2---:R-:W-:Y:S07]  /*98f0*/  MOV R0, UR21 ;  /* 0x0000001500007c02 */ /* 0x004fee0008000f00 */
.L_x_165:
[----:B--2---:R2:W3:Y:S02]  /*9900*/  SYNCS.PHASECHK.TRANS64.TRYWAIT P0, [R0+URZ+0x40], R4 ;  /* 0x00004004000075a7 */ /* 0x0044e400080011ff */
[----:B---3--:R-:W-:Y:S05]  /*9910*/  @!P0 NANOSLEEP.SYNCS 0x989680 ;  /* 0x009896800000895d */ /* 0x008fea0003900000 */
[----:B------:R-:W3:Y:S02]  /*9920*/  @!P0 SYNCS.PHASECHK.TRANS64 P0, [R0+URZ+0x40], R4 ;  /* 0x00004004000085a7 */ /* 0x000ee400080010ff */
[----:B---3--:R-:W-:Y:S05]  /*9930*/  @!P0 BRA `(.L_x_165) ;  /* 0xfffffffc00f08947 */ /* 0x008fea000383ffff */
[----:B------:R-:W-:Y:S05]  /*9940*/  BRA `(.L_x_166) ;  /* 0xffffffb400e47947 */ /* 0x000fea000383ffff */
.L_x_84:
[----:B------:R-:W-:Y:S07]  /*9950*/  MOV R0, UR21 ;  /* 0x0000001500007c02 */ /* 0x000fee0008000f00 */
.L_x_167:
[----:B--2---:R2:W3:Y:S02]  /*9960*/  SYNCS.PHASECHK.TRANS64.TRYWAIT P0, [R0+URZ+0x48], R4 ;  /* 0x00004804000075a7 */ /* 0x0044e400080011ff */
[----:B---3--:R-:W-:Y:S05]  /*9970*/  @!P0 NANOSLEEP.SYNCS 0x989680 ;  /* 0x009896800000895d */ /* 0x008fea0003900000 */
[----:B------:R-:W3:Y:S02]  /*9980*/  @!P0 SYNCS.PHASECHK.TRANS64 P0, [R0+URZ+0x48], R4 ;  /* 0x00004804000085a7 */ /* 0x000ee400080010ff */
[----:B---3--:R-:W-:Y:S05]  /*9990*/  @!P0 BRA `(.L_x_167) ;  /* 0xfffffffc00f08947 */ /* 0x008fea000383ffff */
[----:B------:R-:W-:Y:S05]  /*99a0*/  BRA `(.L_x_168) ;  /* 0xffffffb800247947 */ /* 0x000fea000383ffff */
.L_x_85:
[----:B------:R-:W-:Y:S07]  /*99b0*/  MOV R0, UR21 ;  /* 0x0000001500007c02 */ /* 0x000fee0008000f00 */
.L_x_169:
[----:B--2---:R2:W3:Y:S02]  /*99c0*/  SYNCS.PHASECHK.TRANS64.TRYWAIT P0, [R0+URZ+0x50], R4 ;  /* 0x00005004000075a7 */ /* 0x0044e400080011ff */
[----:B---3--:R-:W-:Y:S05]  /*99d0*/  @!P0 NANOSLEEP.SYNCS 0x989680 ;  /* 0x009896800000895d */ /* 0x008fea0003900000 */
[----:B------:R-:W3:Y:S02]  /*99e0*/  @!P0 SYNCS.PHASECHK.TRANS64 P0, [R0+URZ+0x50], R4 ;  /* 0x00005004000085a7 */ /* 0x000ee400080010ff */
[----:B---3--:R-:W-:Y:S05]  /*99f0*/  @!P0 BRA `(.L_x_169) ;  /* 0xfffffffc00f08947 */ /* 0x008fea000383ffff */
[----:B------:R-:W-:Y:S05]  /*9a00*/  BRA `(.L_x_170) ;  /* 0xffffffb8006c7947 */ /* 0x000fea000383ffff */
.L_x_86:
[----:B------:R-:W-:Y:S07]  /*9a10*/  MOV R0, UR21 ;  /* 0x0000001500007c02 */ /* 0x000fee0008000f00 */
.L_x_171:
[----:B--2---:R2:W3:Y:S02]  /*9a20*/  SYNCS.PHASECHK.TRANS64.TRYWAIT P0, [R0+URZ+0x58], R4 ;  /* 0x00005804000075a7 */ /* 0x0044e400080011ff */
[----:B---3--:R-:W-:Y:S05]  /*9a30*/  @!P0 NANOSLEEP.SYNCS 0x989680 ;  /* 0x009896800000895d */ /* 0x008fea0003900000 */
[----:B------:R-:W3:Y:S02]  /*9a40*/  @!P0 SYNCS.PHASECHK.TRANS64 P0, [R0+URZ+0x58], R4 ;  /* 0x00005804000085a7 */ /* 0x000ee400080010ff */
[----:B---3--:R-:W-:Y:S05]  /*9a50*/  @!P0 BRA `(.L_x_171) ;  /* 0xfffffffc00f08947 */ /* 0x008fea000383ffff */
[----:B------:R-:W-:Y:S05]  /*9a60*/  BRA `(.L_x_172) ;  /* 0xffffffb800b87947 */ /* 0x000fea000383ffff */
.L_x_88:
[----:B------:R-:W-:-:S07]  /*9a70*/  MOV R0, UR21 ;  /* 0x0000001500007c02 */ /* 0x000fce0008000f00 */
.L_x_173:
[----:B---3--:R3:W4:Y:S02]  /*9a80*/  SYNCS.PHASECHK.TRANS64.TRYWAIT P0, [R0+URZ+0x40], R2 ;  /* 0x00004002000075a7 */ /* 0x00872400080011ff */
[----:B----4-:R-:W-:Y:S05]  /*9a90*/  @!P0 NANOSLEEP.SYNCS 0x989680 ;  /* 0x009896800000895d */ /* 0x010fea0003900000 */
[----:B------:R-:W4:Y:S02]  /*9aa0*/  @!P0 SYNCS.PHASECHK.TRANS64 P0, [R0+URZ+0x40], R2 ;  /* 0x00004002000085a7 */ /* 0x000f2400080010ff */
[----:B----4-:R-:W-:Y:S05]  /*9ab0*/  @!P0 BRA `(.L_x_173) ;  /* 0xfffffffc00f08947 */ /* 0x010fea000383ffff */
[----:B------:R-:W-:Y:S05]  /*9ac0*/  BRA `(.L_x_174) ;  /* 0xffffffbc00307947 */ /* 0x000fea000383ffff */
.L_x_89:
[----:B---3--:R-:W-:-:S07]  /*9ad0*/  MOV R0, UR21 ;  /* 0x0000001500007c02 */ /* 0x008fce0008000f00 */
.L_x_175:
[----:B---3--:R3:W4:Y:S02]  /*9ae0*/  SYNCS.PHASECHK.TRANS64.TRYWAIT P0, [R0+URZ+0x48], R2 ;  /* 0x00004802000075a7 */ /* 0x00872400080011ff */
[----:B----4-:R-:W-:Y:S05]  /*9af0*/  @!P0 NANOSLEEP.SYNCS 0x989680 ;  /* 0x009896800000895d */ /* 0x010fea0003900000 */
[----:B------:R-:W4:Y:S02]  /*9b00*/  @!P0 SYNCS.PHASECHK.TRANS64 P0, [R0+URZ+0x48], R2 ;  /* 0x00004802000085a7 */ /* 0x000f2400080010ff */
[----:B----4-:R-:W-:Y:S05]  /*9b10*/  @!P0 BRA `(.L_x_175) ;  /* 0xfffffffc00f08947 */ /* 0x010fea000383ffff */
[----:B------:R-:W-:Y:S05]  /*9b20*/  BRA `(.L_x_176) ;  /* 0xffffffbc00207947 */ /* 0x000fea000383ffff */
.L_x_90:
[----:B---3--:R-:W-:-:S07]  /*9b30*/  MOV R0, UR21 ;  /* 0x0000001500007c02 */ /* 0x008fce0008000f00 */
.L_x_177:
[----:B---3--:R3:W4:Y:S02]  /*9b40*/  SYNCS.PHASECHK.TRANS64.TRYWAIT P0, [R0+URZ+0x50], R2 ;  /* 0x00005002000075a7 */ /* 0x00872400080011ff */
[----:B----4-:R-:W-:Y:S05]  /*9b50*/  @!P0 NANOSLEEP.SYNCS 0x989680 ;  /* 0x009896800000895d */ /* 0x010fea0003900000 */
[----:B------:R-:W4:Y:S02]  /*9b60*/  @!P0 SYNCS.PHASECHK.TRANS64 P0, [R0+URZ+0x50], R2 ;  /* 0x00005002000085a7 */ /* 0x000f2400080010ff */
[----:B----4-:R-:W-:Y:S05]  /*9b70*/  @!P0 BRA `(.L_x_177) ;  /* 0xfffffffc00f08947 */ /* 0x010fea000383ffff */
[----:B------:R-:W-:Y:S05]  /*9b80*/  BRA `(.L_x_178) ;  /* 0xffffffbc00107947 */ /* 0x000fea000383ffff */
.L_x_92:
[----:B-1----:R1:W2:Y:S02]  /*9b90*/  SYNCS.PHASECHK.TRANS64.TRYWAIT P0, [R3+URZ+0x70], R0 ;  /* 0x00007000030075a7 */ /* 0x0022a400080011ff */
[----:B--2---:R-:W-:Y:S05]  /*9ba0*/  @!P0 NANOSLEEP.SYNCS 0x989680 ;  /* 0x009896800000895d */ /* 0x004fea0003900000 */
[----:B------:R-:W2:Y:S02]  /*9bb0*/  @!P0 SYNCS.PHASECHK.TRANS64 P0, [R3+URZ+0x70], R0 ;  /* 0x00007000030085a7 */ /* 0x000ea400080010ff */
[----:B--2---:R-:W-:Y:S05]  /*9bc0*/  @!P0 BRA `(.L_x_92) ;  /* 0xfffffffc00f08947 */ /* 0x004fea000383ffff */
[----:B------:R-:W-:Y:S05]  /*9bd0*/  BRA `(.L_x_179) ;  /* 0xffffffbc00e47947 */ /* 0x000fea000383ffff */
.L_x_103:
[----:B-1----:R-:W-:Y:S04]  /*9be0*/  MOV R0, UR43 ;  /* 0x0000002b00007c02 */ /* 0x002fe80008000f00 */
[----:B------:R1:W2:Y:S03]  /*9bf0*/  SYNCS.PHASECHK.TRANS64.TRYWAIT P1, [R0+URZ+0x20], R3 ;  /* 0x00002003000075a7 */ /* 0x0002a600080211ff */
[----:B--2---:R-:W-:Y:S05]  /*9c00*/  @!P1 NANOSLEEP.SYNCS 0x989680 ;  /* 0x009896800000995d */ /* 0x004fea0003900000 */
[----:B------:R-:W2:Y:S02]  /*9c10*/  @!P1 SYNCS.PHASECHK.TRANS64 P1, [R0+URZ+0x20], R3 ;  /* 0x00002003000095a7 */ /* 0x000ea400080210ff */
[----:B--2---:R-:W-:Y:S05]  /*9c20*/  @!P1 BRA `(.L_x_103) ;  /* 0xfffffffc00ec9947 */ /* 0x004fea000383ffff */
[----:B------:R-:W-:Y:S05]  /*9c30*/  BRA `(.L_x_102) ;  /* 0xffffffcc00807947 */ /* 0x000fea000383ffff */
.L_x_105:
[----:B-1----:R1:W3:Y:S02]  /*9c40*/  SYNCS.PHASECHK.TRANS64.TRYWAIT P0, [R26+URZ+0x90], R2 ;  /* 0x000090021a0075a7 */ /* 0x0022e400080011ff */
[----:B---3--:R-:W-:Y:S05]  /*9c50*/  @!P0 NANOSLEEP.SYNCS 0x989680 ;  /* 0x009896800000895d */ /* 0x008fea0003900000 */
[----:B------:R-:W3:Y:S02]  /*9c60*/  @!P0 SYNCS.PHASECHK.TRANS64 P0, [R26+URZ+0x90], R2 ;  /* 0x000090021a0085a7 */ /* 0x000ee400080010ff */
[----:B---3--:R-:W-:Y:S05]  /*9c70*/  @!P0 BRA `(.L_x_105) ;  /* 0xfffffffc00f08947 */ /* 0x008fea000383ffff */
[----:B------:R-:W-:Y:S05]  /*9c80*/  BRA `(.L_x_104) ;  /* 0xffffffcc00ac7947 */ /* 0x000fea000383ffff */
.L_x_114:
[----:B-1----:R1:W2:Y:S02]  /*9c90*/  SYNCS.PHASECHK.TRANS64.TRYWAIT P0, [R2+URZ+0x20], R0 ;  /* 0x00002000020075a7 */ /* 0x0022a400080011ff */
[----:B--2---:R-:W-:Y:S05]  /*9ca0*/  @!P0 NANOSLEEP.SYNCS 0x989680 ;  /* 0x009896800000895d */ /* 0x004fea0003900000 */
[----:B------:R-:W2:Y:S02]  /*9cb0*/  @!P0 SYNCS.PHASECHK.TRANS64 P0, [R2+URZ+0x20], R0 ;  /* 0x00002000020085a7 */ /* 0x000ea400080010ff */
[----:B--2---:R-:W-:Y:S05]  /*9cc0*/  @!P0 BRA `(.L_x_114) ;  /* 0xfffffffc00f08947 */ /* 0x004fea000383ffff */
[----:B------:R-:W-:Y:S05]  /*9cd0*/  BRA `(.L_x_113) ;  /* 0xffffffd400d07947 */ /* 0x000fea000383ffff */
.L_x_122:
[----:B-1----:R1:W2:Y:S02]  /*9ce0*/  SYNCS.PHASECHK.TRANS64.TRYWAIT P0, [R0+URZ+0x20], R5 ;  /* 0x00002005000075a7 */ /* 0x0022a400080011ff */
[----:B--2---:R-:W-:Y:S05]  /*9cf0*/  @!P0 NANOSLEEP.SYNCS 0x989680 ;  /* 0x009896800000895d */ /* 0x004fea0003900000 */
[----:B------:R-:W2:Y:S02]  /*9d00*/  @!P0 SYNCS.PHASECHK.TRANS64 P0, [R0+URZ+0x20], R5 ;  /* 0x00002005000085a7 */ /* 0x000ea400080010ff */
[----:B--2---:R-:W-:Y:S05]  /*9d10*/  @!P0 BRA `(.L_x_122) ;  /* 0xfffffffc00f08947 */ /* 0x004fea000383ffff */
[----:B------:R-:W-:Y:S05]  /*9d20*/  BRA `(.L_x_121) ;  /* 0xffffffe000187947 */ /* 0x000fea000383ffff */
.L_x_130:
[----:B--2---:R2:W3:Y:S02]  /*9d30*/  SYNCS.PHASECHK.TRANS64.TRYWAIT P0, [R2+URZ+0x20], R0 ;  /* 0x00002000020075a7 */ /* 0x0044e400080011ff */
[----:B---3--:R-:W-:Y:S05]  /*9d40*/  @!P0 NANOSLEEP.SYNCS 0x989680 ;  /* 0x009896800000895d */ /* 0x008fea0003900000 */
[----:B------:R-:W3:Y:S02]  /*9d50*/  @!P0 SYNCS.PHASECHK.TRANS64 P0, [R2+URZ+0x20], R0 ;  /* 0x00002000020085a7 */ /* 0x000ee400080010ff */
[----:B---3--:R-:W-:Y:S05]  /*9d60*/  @!P0 BRA `(.L_x_130) ;  /* 0xfffffffc00f08947 */ /* 0x008fea000383ffff */
[----:B------:R-:W-:Y:S05]  /*9d70*/  BRA `(.L_x_129) ;  /* 0xffffffe800607947 */ /* 0x000fea000383ffff */
        .weak           $__internal_0_$__cuda_sm10x_tcgen05_guardrail_trap_col_being_dealloced_not_returned_by_alloc
        .type           $__internal_0_$__cuda_sm10x_tcgen05_guardrail_trap_col_being_dealloced_not_returned_by_alloc,@function
        .size           $__internal_0_$__cuda_sm10x_tcgen05_guardrail_trap_col_being_dealloced_not_returned_by_alloc,($__internal_1_$__cuda_sm10x_tcgen05_guardrail_trap_phase_invalid_during_alloc - $__internal_0_$__cuda_sm10x_tcgen05_guardrail_trap_col_being_dealloced_not_returned_by_alloc)
$__internal_0_$__cuda_sm10x_tcgen05_guardrail_trap_col_being_dealloced_not_returned_by_alloc:
[----:B------:R-:W-:Y:S05]  /*9d80*/  BPT.TRAP 0x1 ;  /* 0x000000040000795c */ /* 0x000fea0000300000 */
[----:B------:R-:W-:-:S04]  /*9d90*/  HFMA2 R3, -RZ, RZ, 0, 0 ;  /* 0x00000000ff037431 */ /* 0x000fc800000001ff */
[----:B------:R-:W-:Y:S05]  /*9da0*/  RET.REL.NODEC R2 `(_ZN7cutlass13device_kernelINS_4gemm6kernel13GemmUniversalIN4cute5tupleIJiiiiEEENS1_10collective13CollectiveMmaINS1_35MainloopSm100TmaUmmaWarpSpecializedILi2ELi2ELi4ENS5_IJNS4_1CILi2EEENSA_ILi1EEESC_EEEEENS5_IJNSA_ILi64EEENSA_ILi128EEESG_EEENS_10tfloat32_tENS5_IJlSC_lEEESI_SJ_NS4_8TiledMMAINS4_8MMA_AtomIJNS4_17SM100_MMA_TF32_SSISI_SI_fLi64ELi128ELNS4_4UMMA5MajorE0ELSO_0ELNSN_7ScaleInE0ELSP_0EEEEEENS4_6LayoutINS5_IJSC_SC_SC_EEENS5_IJNSA_ILi0EEESU_SU_EEEEENS5_IJNS4_10UnderscoreESX_SX_EEEEENS4_13SM90_TMA_LOADENS4_14ComposedLayoutINS4_7SwizzleILi3ELi4ELi3EEENS4_18smem_ptr_flag_bitsILi32EEENSS_INS5_IJNSA_ILi8EEENSA_ILi32EEEEEENS5_IJS17_SC_EEEEEEEvNS4_8identityENS4_23SM90_TMA_LOAD_MULTICASTES1B_vS1C_EENS_8epilogue10collective18CollectiveEpilogueINS1F_23Sm100TmaWarpSpecializedILi4ELi2ELi16ELb1ELb0EEEJSH_NS5_IJNSS_ISF_SC_EENSS_IS17_SC_EEEEESI_SJ_SI_SJ_NS1F_6fusion15FusionCallbacksIS1J_NS1N_17LinearCombinationISI_fSI_fLNS_15FloatRoundStyleE2EEESH_S1M_JEEENS4_5SM1004TMEM4LOAD26SM100_TMEM_LOAD_16dp128b8xES10_S1B_NS4_17SM75_U32x4_LDSM_NENS4_14SM90_TMA_STOREES1B_NS4_17SM90_U32x4_STSM_NENS4_39AutoVectorizingCopyWithAssumedAlignmentILi128EEEEEEvvEEEEvNT_6ParamsE) ;  /* 0xffffff6002947950 */ /* 0x000fea0003c3ffff */
        .weak           $__internal_1_$__cuda_sm10x_tcgen05_guardrail_trap_phase_invalid_during_alloc
        .type           $__internal_1_$__cuda_sm10x_tcgen05_guardrail_trap_phase_invalid_during_alloc,@function
        .size           $__internal_1_$__cuda_sm10x_tcgen05_guardrail_trap_phase_invalid_during_alloc,($__internal_2_$__cuda_sm10x_tcgen05_guardrail_trap_unallocated_columns_being_dealloced - $__internal_1_$__cuda_sm10x_tcgen05_guardrail_trap_phase_invalid_during_alloc)
$__internal_1_$__cuda_sm10x_tcgen05_guardrail_trap_phase_invalid_during_alloc:
[----:B------:R-:W-:Y:S05]  /*9db0*/  BPT.TRAP 0x1 ;  /* 0x000000040000795c */ /* 0x000fea0000300000 */
[----:B------:R-:W-:-:S04]  /*9dc0*/  MOV R5, 0x0 ;  /* 0x0000000000057802 */ /* 0x000fc80000000f00 */
[----:B------:R-:W-:Y:S05]  /*9dd0*/  RET.REL.NODEC R4 `(_ZN7cutlass13device_kernelINS_4gemm6kernel13GemmUniversalIN4cute5tupleIJiiiiEEENS1_10collective13CollectiveMmaINS1_35MainloopSm100TmaUmmaWarpSpecializedILi2ELi2ELi4ENS5_IJNS4_1CILi2EEENSA_ILi1EEESC_EEEEENS5_IJNSA_ILi64EEENSA_ILi128EEESG_EEENS_10tfloat32_tENS5_IJlSC_lEEESI_SJ_NS4_8TiledMMAINS4_8MMA_AtomIJNS4_17SM100_MMA_TF32_SSISI_SI_fLi64ELi128ELNS4_4UMMA5MajorE0ELSO_0ELNSN_7ScaleInE0ELSP_0EEEEEENS4_6LayoutINS5_IJSC_SC_SC_EEENS5_IJNSA_ILi0EEESU_SU_EEEEENS5_IJNS4_10UnderscoreESX_SX_EEEEENS4_13SM90_TMA_LOADENS4_14ComposedLayoutINS4_7SwizzleILi3ELi4ELi3EEENS4_18smem_ptr_flag_bitsILi32EEENSS_INS5_IJNSA_ILi8EEENSA_ILi32EEEEEENS5_IJS17_SC_EEEEEEEvNS4_8identityENS4_23SM90_TMA_LOAD_MULTICASTES1B_vS1C_EENS_8epilogue10collective18CollectiveEpilogueINS1F_23Sm100TmaWarpSpecializedILi4ELi2ELi16ELb1ELb0EEEJSH_NS5_IJNSS_ISF_SC_EENSS_IS17_SC_EEEEESI_SJ_SI_SJ_NS1F_6fusion15FusionCallbacksIS1J_NS1N_17LinearCombinationISI_fSI_fLNS_15FloatRoundStyleE2EEESH_S1M_JEEENS4_5SM1004TMEM4LOAD26SM100_TMEM_LOAD_16dp128b8xES10_S1B_NS4_17SM75_U32x4_LDSM_NENS4_14SM90_TMA_STOREES1B_NS4_17SM90_U32x4_STSM_NENS4_39AutoVectorizingCopyWithAssumedAlignmentILi128EEEEEEvvEEEEvNT_6ParamsE) ;  /* 0xffffff6004887950 */ /* 0x000fea0003c3ffff */
        .weak           $__internal_2_$__cuda_sm10x_tcgen05_guardrail_trap_unallocated_columns_being_dealloced
        .type           $__internal_2_$__cuda_sm10x_tcgen05_guardrail_trap_unallocated_columns_being_dealloced,@function
        .size           $__internal_2_$__cuda_sm10x_tcgen05_guardrail_trap_unallocated_columns_being_dealloced,(.L_x_181 - $__internal_2_$__cuda_sm10x_tcgen05_guardrail_trap_unallocated_columns_being_dealloced)
$__internal_2_$__cuda_sm10x_tcgen05_guardrail_trap_unallocated_columns_being_dealloced:
[----:B------:R-:W-:Y:S05]  /*9de0*/  BPT.TRAP 0x1 ;  /* 0x000000040000795c */ /* 0x000fea0000300000 */
[----:B------:R-:W-:-:S04]  /*9df0*/  HFMA2 R3, -RZ, RZ, 0, 0 ;  /* 0x00000000ff037431 */ /* 0x000fc800000001ff */
[----:B------:R-:W-:Y:S05]  /*9e00*/  RET.REL.NODEC R2 `(_ZN7cutlass13device_kernelINS_4gemm6kernel13GemmUniversalIN4cute5tupleIJiiiiEEENS1_10collective13CollectiveMmaINS1_35MainloopSm100TmaUmmaWarpSpecializedILi2ELi2ELi4ENS5_IJNS4_1CILi2EEENSA_ILi1EEESC_EEEEENS5_IJNSA_ILi64EEENSA_ILi128EEESG_EEENS_10tfloat32_tENS5_IJlSC_lEEESI_SJ_NS4_8TiledMMAINS4_8MMA_AtomIJNS4_17SM100_MMA_TF32_SSISI_SI_fLi64ELi128ELNS4_4UMMA5MajorE0ELSO_0ELNSN_7ScaleInE0ELSP_0EEEEEENS4_6LayoutINS5_IJSC_SC_SC_EEENS5_IJNSA_ILi0EEESU_SU_EEEEENS5_IJNS4_10UnderscoreESX_SX_EEEEENS4_13SM90_TMA_LOADENS4_14ComposedLayoutINS4_7SwizzleILi3ELi4ELi3EEENS4_18smem_ptr_flag_bitsILi32EEENSS_INS5_IJNSA_ILi8EEENSA_ILi32EEEEEENS5_IJS17_SC_EEEEEEEvNS4_8identityENS4_23SM90_TMA_LOAD_MULTICASTES1B_vS1C_EENS_8epilogue10collective18CollectiveEpilogueINS1F_23Sm100TmaWarpSpecializedILi4ELi2ELi16ELb1ELb0EEEJSH_NS5_IJNSS_ISF_SC_EENSS_IS17_SC_EEEEESI_SJ_SI_SJ_NS1F_6fusion15FusionCallbacksIS1J_NS1N_17LinearCombinationISI_fSI_fLNS_15FloatRoundStyleE2EEESH_S1M_JEEENS4_5SM1004TMEM4LOAD26SM100_TMEM_LOAD_16dp128b8xES10_S1B_NS4_17SM75_U32x4_LDSM_NENS4_14SM90_TMA_STOREES1B_NS4_17SM90_U32x4_STSM_NENS4_39AutoVectorizingCopyWithAssumedAlignmentILi128EEEEEEvvEEEEvNT_6ParamsE) ;  /* 0xffffff60027c7950 */ /* 0x000fea0003c3ffff */
.L_x_180:
[----:B------:R-:W-:-:S00]  /*9e10*/  BRA `(.L_x_180) ;  /* 0xfffffffc00fc7947 */ /* 0x000fc0000383ffff */
[----:B------:R-:W-:-:S00]  /*9e20*/  NOP ;  /* 0x0000000000007918 */ /* 0x000fc00000000000 */
        /* <DEDUP_REMOVED lines=13> */
.L_x_181:


//--------------------- .nv.global.init           --------------------------
	.section	.nv.global.init,"aw",@progbits
.nv.global.init:
	.type		$str$27,@object
	.size		$str$27,($str$28 - $str$27)
$str$27:
        /*0000*/ 	.byte	0x28, 0x61, 0x64, 0x64, 0x72, 0x65, 0x73, 0x73, 0x20, 0x26, 0x20, 0x6d, 0x61, 0x73, 0x6b, 0x29
        /*0010*/ 	.byte	0x20, 0x3d, 0x3d, 0x20, 0x30, 0x00
	.type		$str$28,@object
	.size		$str$28,($str$26 - $str$28)
$str$28:
        /*0016*/ 	.byte	0x2f, 0x74, 0x6d, 0x70, 0x2f, 0x63, 0x75, 0x74, 0x6c, 0x61, 0x73, 0x73, 0x5f, 0x73, 0x77, 0x65
        /*0026*/ 	.byte	0x65, 0x70, 0x5f, 0x73, 0x72, 0x63, 0x2f, 0x69, 0x6e, 0x63, 0x6c, 0x75, 0x64, 0x65, 0x2f, 0x63
        /*0036*/ 	.byte	0x75, 0x74, 0x65, 0x2f, 0x70, 0x6f, 0x69, 0x6e, 0x74, 0x65, 0x72, 0x5f, 0x66, 0x6c, 0x61, 0x67
        /*0046*/ 	.byte	0x67, 0x65, 0x64, 0x2e, 0x68, 0x70, 0x70, 0x00
	.type		$str$26,@object
	.size		$str$26,($str$25 - $str$26)
$str$26:
        /*004e*/ 	.byte	0x2f, 0x74, 0x6d, 0x70, 0x2f, 0x63, 0x75, 0x74, 0x6c, 0x61, 0x73, 0x73, 0x5f, 0x73, 0x77, 0x65
        /*005e*/ 	.byte	0x65, 0x70, 0x5f, 0x73, 0x72, 0x63, 0x2f, 0x69, 0x6e, 0x63, 0x6c, 0x75, 0x64, 0x65, 0x2f, 0x63
        /*006e*/ 	.byte	0x75, 0x74, 0x65, 0x2f, 0x61, 0x74, 0x6f, 0x6d, 0x2f, 0x63, 0x6f, 0x70, 0x79, 0x5f, 0x74, 0x72
        /*007e*/ 	.byte	0x61, 0x69, 0x74, 0x73, 0x5f, 0x73, 0x6d, 0x31, 0x30, 0x30, 0x2e, 0x68, 0x70, 0x70, 0x00
	.type		$str$25,@object
	.size		$str$25,(__unnamed_1 - $str$25)
$str$25:
        /*008d*/ 	.byte	0x28, 0x28, 0x75, 0x69, 0x6e, 0x74, 0x33, 0x32, 0x5f, 0x74, 0x28, 0x74, 0x68, 0x72, 0x65, 0x61
        /*009d*/ 	.byte	0x64, 0x49, 0x64, 0x78, 0x2e, 0x78, 0x29, 0x20, 0x2f, 0x20, 0x33, 0x32, 0x29, 0x20, 0x25, 0x20
        /*00ad*/ 	.byte	0x34, 0x29, 0x20, 0x3d, 0x3d, 0x20, 0x28, 0x28, 0x28, 0x74, 0x6d, 0x65, 0x6d, 0x5f, 0x61, 0x64
        /*00bd*/ 	.byte	0x64, 0x72, 0x20, 0x3e, 0x3e, 0x20, 0x31, 0x36, 0x29, 0x20, 0x2f, 0x20, 0x33, 0x32, 0x29, 0x20
        /*00cd*/ 	.byte	0x25, 0x20, 0x34, 0x29, 0x00
	.type		__unnamed_1,@object
	.size		__unnamed_1,(__unnamed_2 - __unnamed_1)
__unnamed_1:
        /*00d2*/ 	.byte	0x61, 0x75, 0x74, 0x6f, 0x20, 0x63, 0x75, 0x74, 0x65, 0x3a, 0x3a, 0x61, 0x73, 0x5f, 0x70, 0x6f
        /* <DEDUP_REMOVED lines=24> */
        /*0262*/ 	.byte	0x30, 0x34, 0x38, 0x3e, 0x3e, 0x3e, 0x3e, 0x5d, 0x00
	.type		__unnamed_2,@object
	.size		__unnamed_2,(.L_2 - __unnamed_2)
__unnamed_2:
        /* <DEDUP_REMOVED lines=45> */
        /*053b*/ 	.byte	0x3e, 0x3e, 0x3e, 0x5d, 0x00
.L_2:


//--------------------- .nv.shared._ZN7cutlass13device_kernelINS_4gemm6kernel13GemmUniversalIN4cute5tupleIJiiiiEEENS1_10collective13CollectiveMmaINS1_35MainloopSm100TmaUmmaWarpSpecializedILi2ELi2ELi4ENS5_IJNS4_1CILi2EEENSA_ILi1EEESC_EEEEENS5_IJNSA_ILi64EEENSA_ILi128EEESG_EEENS_10tfloat32_tENS5_IJlSC_lEEESI_SJ_NS4_8TiledMMAINS4_8MMA_AtomIJNS4_17SM100_MMA_TF32_SSISI_SI_fLi64ELi128ELNS4_4UMMA5MajorE0ELSO_0ELNSN_7ScaleInE0ELSP_0EEEEEENS4_6LayoutINS5_IJSC_SC_SC_EEENS5_IJNSA_ILi0EEESU_SU_EEEEENS5_IJNS4_10UnderscoreESX_SX_EEEEENS4_13SM90_TMA_LOADENS4_14ComposedLayoutINS4_7SwizzleILi3ELi4ELi3EEENS4_18smem_ptr_flag_bitsILi32EEENSS_INS5_IJNSA_ILi8EEENSA_ILi32EEEEEENS5_IJS17_SC_EEEEEEEvNS4_8identityENS4_23SM90_TMA_LOAD_MULTICASTES1B_vS1C_EENS_8epilogue10collective18CollectiveEpilogueINS1F_23Sm100TmaWarpSpecializedILi4ELi2ELi16ELb1ELb0EEEJSH_NS5_IJNSS_ISF_SC_EENSS_IS17_SC_EEEEESI_SJ_SI_SJ_NS1F_6fusion15FusionCallbacksIS1J_NS1N_17LinearCombinationISI_fSI_fLNS_15FloatRoundStyleE2EEESH_S1M_JEEENS4_5SM1004TMEM4LOAD26SM100_TMEM_LOAD_16dp128b8xES10_S1B_NS4_17SM75_U32x4_LDSM_NENS4_14SM90_TMA_STOREES1B_NS4_17SM90_U32x4_STSM_NENS4_39AutoVectorizingCopyWithAssumedAlignmentILi128EEEEEEvvEEEEvNT_6ParamsE --------------------------
	.section	.nv.shared._ZN7cutlass13device_kernelINS_4gemm6kernel13GemmUniversalIN4cute5tupleIJiiiiEEENS1_10collective13CollectiveMmaINS1_35MainloopSm100TmaUmmaWarpSpecializedILi2ELi2ELi4ENS5_IJNS4_1CILi2EEENSA_ILi1EEESC_EEEEENS5_IJNSA_ILi64EEENSA_ILi128EEESG_EEENS_10tfloat32_tENS5_IJlSC_lEEESI_SJ_NS4_8TiledMMAINS4_8MMA_AtomIJNS4_17SM100_MMA_TF32_SSISI_SI_fLi64ELi128ELNS4_4UMMA5MajorE0ELSO_0ELNSN_7ScaleInE0ELSP_0EEEEEENS4_6LayoutINS5_IJSC_SC_SC_EEENS5_IJNSA_ILi0EEESU_SU_EEEEENS5_IJNS4_10UnderscoreESX_SX_EEEEENS4_13SM90_TMA_LOADENS4_14ComposedLayoutINS4_7SwizzleILi3ELi4ELi3EEENS4_18smem_ptr_flag_bitsILi32EEENSS_INS5_IJNSA_ILi8EEENSA_ILi32EEEEEENS5_IJS17_SC_EEEEEEEvNS4_8identityENS4_23SM90_TMA_LOAD_MULTICASTES1B_vS1C_EENS_8epilogue10collective18CollectiveEpilogueINS1F_23Sm100TmaWarpSpecializedILi4ELi2ELi16ELb1ELb0EEEJSH_NS5_IJNSS_ISF_SC_EENSS_IS17_SC_EEEEESI_SJ_SI_SJ_NS1F_6fusion15FusionCallbacksIS1J_NS1N_17LinearCombinationISI_fSI_fLNS_15FloatRoundStyleE2EEESH_S1M_JEEENS4_5SM1004TMEM4LOAD26SM100_TMEM_LOAD_16dp128b8xES10_S1B_NS4_17SM75_U32x4_LDSM_NENS4_14SM90_TMA_STOREES1B_NS4_17SM90_U32x4_STSM_NENS4_39AutoVectorizingCopyWithAssumedAlignmentILi128EEEEEEvvEEEEvNT_6ParamsE,"aw",@nobits
	.sectionflags	@""
	.align	16
	.zero		1024


//--------------------- .nv.shared.reserved.0     --------------------------
	.section	.nv.shared.reserved.0,"aw",@nobits
	.weak		__nv_reservedSMEM_offset_0_alias
	.size		__nv_reservedSMEM_offset_0_alias, 0, 64
	.other		__nv_reservedSMEM_offset_0_alias,@"STO_CUDA_RESERVED_SHARED STV_DEFAULT"
__nv_reservedSMEM_offset_0_alias:
	.zero		0
.nv.shared.reserved.0:
	.zero		64
	.weak		__nv_reservedSMEM_tcgen05_partition
	.type		__nv_reservedSMEM_tcgen05_partition,@object
	.size		__nv_reservedSMEM_tcgen05_partition,(.L_0 - __nv_reservedSMEM_tcgen05_partition)
__nv_reservedSMEM_tcgen05_partition:
	.zero		32
.L_0:


//--------------------- .nv.global                --------------------------
	.section	.nv.global,"aw",@nobits
.nv.global:
	.type		_ZN39_INTERNAL_efb491df_4_k_cu_b05a6af6_99574cute1_E,@object
	.size		_ZN39_INTERNAL_efb491df_4_k_cu_b05a6af6_99574cute1_E,(_ZN39_INTERNAL_efb491df_4_k_cu_b05a6af6_99574cuda3std3__45__cpo6cbeginE - _ZN39_INTERNAL_efb491df_4_k_cu_b05a6af6_99574cute1_E)
_ZN39_INTERNAL_efb491df_4_k_cu_b05a6af6_99574cute1_E:
	.zero		1
	.type		_ZN39_INTERNAL_efb491df_4_k_cu_b05a6af6_99574cuda3std3__45__cpo6cbeginE,@object
	.size		_ZN39_INTERNAL_efb491df_4_k_cu_b05a6af6_99574cuda3std3__45__cpo6cbeginE,(_ZN39_INTERNAL_efb491df_4_k_cu_b05a6af6_99574cuda3std3__48in_placeE - _ZN39_INTERNAL_efb491df_4_k_cu_b05a6af6_99574cuda3std3__45__cpo6cbeginE)
_ZN39_INTERNAL_efb491df_4_k_cu_b05a6af6_99574cuda3std3__45__cpo6cbeginE:
	.zero		1
	.type		_ZN39_INTERNAL_efb491df_4_k_cu_b05a6af6_99574cuda3std3__48in_placeE,@object
	.size		_ZN39_INTERNAL_efb491df_4_k_cu_b05a6af6_99574cuda3std3__48in_placeE,(_ZN39_INTERNAL_efb491df_4_k_cu_b05a6af6_99574cuda3std6ranges3__45__cpo9iter_moveE - _ZN39_INTERNAL_efb491df_4_k_cu_b05a6af6_99574cuda3std3__48in_placeE)
_ZN39_INTERNAL_efb491df_4_k_cu_b05a6af6_99574cuda3std3__48in_placeE:
	.zero		1
	.type		_ZN39_INTERNAL_efb491df_4_k_cu_b05a6af6_99574cuda3std6ranges3__45__cpo9iter_moveE,@object
	.size		_ZN39_INTERNAL_efb491df_4_k_cu_b05a6af6_99574cuda3std6ranges3__45__cpo9iter_moveE,(_ZN39_INTERNAL_efb491df_4_k_cu_b05a6af6_99574cuda3std3__45__cpo5beginE - _ZN39_INTERNAL_efb491df_4_k_cu_b05a6af6_99574cuda3std6ranges3__45__cpo9iter_moveE)
_ZN39_INTERNAL_efb491df_4_k_cu_b05a6af6_99574cuda3std6ranges3__45__cpo9iter_moveE:
	.zero		1
	.type		_ZN39_INTERNAL_efb491df_4_k_cu_b05a6af6_99574cuda3std3__45__cpo5beginE,@object
	.size		_ZN39_INTERNAL_efb491df_4_k_cu_b05a6af6_99574cuda3std3__45__cpo5beginE,(_ZN39_INTERNAL_efb491df_4_k_cu_b05a6af6_99574cuda3std3__441_GLOBAL__N__efb491df_4_k_cu_b05a6af6_99576ignoreE - _ZN39_INTERNAL_efb491df_4_k_cu_b05a6af6_99574cuda3std3__45__cpo5beginE)
_ZN39_INTERNAL_efb491df_4_k_cu_b05a6af6_99574cuda3std3__45__cpo5beginE:
	.zero		1
	.type		_ZN39_INTERNAL_efb491df_4_k_cu_b05a6af6_99574cuda3std3__441_GLOBAL__N__efb491df_4_k_cu_b05a6af6_99576ignoreE,@object
	.size		_ZN39_INTERNAL_efb491df_4_k_cu_b05a6af6_99574cuda3std3__441_GLOBAL__N__efb491df_4_k_cu_b05a6af6_99576ignoreE,(_ZN39_INTERNAL_efb491df_4_k_cu_b05a6af6_99574cute7productE - _ZN39_INTERNAL_efb491df_4_k_cu_b05a6af6_99574cuda3std3__441_GLOBAL__N__efb491df_4_k_cu_b05a6af6_99576ignoreE)
_ZN39_INTERNAL_efb491df_4_k_cu_b05a6af6_99574cuda3std3__441_GLOBAL__N__efb491df_4_k_cu_b05a6af6_99576ignoreE:
	.zero		1
	.type		_ZN39_INTERNAL_efb491df_4_k_cu_b05a6af6_99574cute7productE,@object
	.size		_ZN39_INTERNAL_efb491df_4_k_cu_b05a6af6_99574cute7productE,(_ZN39_INTERNAL_efb491df_4_k_cu_b05a6af6_99574cuda3std3__45__cpo3endE - _ZN39_INTERNAL_efb491df_4_k_cu_b05a6af6_99574cute7productE)
_ZN39_INTERNAL_efb491df_4_k_cu_b05a6af6_99574cute7productE:
	.zero		1
	.type		_ZN39_INTERNAL_efb491df_4_k_cu_b05a6af6_99574cuda3std3__45__cpo3endE,@object
	.size		_ZN39_INTERNAL_efb491df_4_k_cu_b05a6af6_99574cuda3std3__45__cpo3endE,(_ZN39_INTERNAL_efb491df_4_k_cu_b05a6af6_99574cuda3std3__419piecewise_constructE - _ZN39_INTERNAL_efb491df_4_k_cu_b05a6af6_99574cuda3std3__45__cpo3endE)
_ZN39_INTERNAL_efb491df_4_k_cu_b05a6af6_99574cuda3std3__45__cpo3endE:
	.zero		1
	.type		_ZN39_INTERNAL_efb491df_4_k_cu_b05a6af6_99574cuda3std3__419piecewise_constructE,@object
	.size		_ZN39_INTERNAL_efb491df_4_k_cu_b05a6af6_99574cuda3std3__419piecewise_constructE,(_ZN39_INTERNAL_efb491df_4_k_cu_b05a6af6_99574cuda3std3__45__cpo4cendE - _ZN39_INTERNAL_efb491df_4_k_cu_b05a6af6_99574cuda3std3__419piecewise_constructE)
_ZN39_INTERNAL_efb491df_4_k_cu_b05a6af6_99574cuda3std3__419piecewise_constructE:
	.zero		1
	.type		_ZN39_INTERNAL_efb491df_4_k_cu_b05a6af6_99574cuda3std3__45__cpo4cendE,@object
	.size		_ZN39_INTERNAL_efb491df_4_k_cu_b05a6af6_99574cuda3std3__45__cpo4cendE,(_ZN39_INTERNAL_efb491df_4_k_cu_b05a6af6_99574cuda3std6ranges3__45__cpo4swapE - _ZN39_INTERNAL_efb491df_4_k_cu_b05a6af6_99574cuda3std3__45__cpo4cendE)
_ZN39_INTERNAL_efb491df_4_k_cu_b05a6af6_99574cuda3std3__45__cpo4cendE:
	.zero		1
	.type		_ZN39_INTERNAL_efb491df_4_k_cu_b05a6af6_99574cuda3std6ranges3__45__cpo4swapE,@object
	.size		_ZN39_INTERNAL_efb491df_4_k_cu_b05a6af6_99574cuda3std6ranges3__45__cpo4swapE,(.L_10 - _ZN39_INTERNAL_efb491df_4_k_cu_b05a6af6_99574cuda3std6ranges3__45__cpo4swapE)
_ZN39_INTERNAL_efb491df_4_k_cu_b05a6af6_99574cuda3std6ranges3__45__cpo4swapE:
	.zero		1
.L_10:


//--------------------- .nv.constant0._ZN7cutlass13device_kernelINS_4gemm6kernel13GemmUniversalIN4cute5tupleIJiiiiEEENS1_10collective13CollectiveMmaINS1_35MainloopSm100TmaUmmaWarpSpecializedILi2ELi2ELi4ENS5_IJNS4_1CILi2EEENSA_ILi1EEESC_EEEEENS5_IJNSA_ILi64EEENSA_ILi128EEESG_EEENS_10tfloat32_tENS5_IJlSC_lEEESI_SJ_NS4_8TiledMMAINS4_8MMA_AtomIJNS4_17SM100_MMA_TF32_SSISI_SI_fLi64ELi128ELNS4_4UMMA5MajorE0ELSO_0ELNSN_7ScaleInE0ELSP_0EEEEEENS4_6LayoutINS5_IJSC_SC_SC_EEENS5_IJNSA_ILi0EEESU_SU_EEEEENS5_IJNS4_10UnderscoreESX_SX_EEEEENS4_13SM90_TMA_LOADENS4_14ComposedLayoutINS4_7SwizzleILi3ELi4ELi3EEENS4_18smem_ptr_flag_bitsILi32EEENSS_INS5_IJNSA_ILi8EEENSA_ILi32EEEEEENS5_IJS17_SC_EEEEEEEvNS4_8identityENS4_23SM90_TMA_LOAD_MULTICASTES1B_vS1C_EENS_8epilogue10collective18CollectiveEpilogueINS1F_23Sm100TmaWarpSpecializedILi4ELi2ELi16ELb1ELb0EEEJSH_NS5_IJNSS_ISF_SC_EENSS_IS17_SC_EEEEESI_SJ_SI_SJ_NS1F_6fusion15FusionCallbacksIS1J_NS1N_17LinearCombinationISI_fSI_fLNS_15FloatRoundStyleE2EEESH_S1M_JEEENS4_5SM1004TMEM4LOAD26SM100_TMEM_LOAD_16dp128b8xES10_S1B_NS4_17SM75_U32x4_LDSM_NENS4_14SM90_TMA_STOREES1B_NS4_17SM90_U32x4_STSM_NENS4_39AutoVectorizingCopyWithAssumedAlignmentILi128EEEEEEvvEEEEvNT_6ParamsE --------------------------
	.section	.nv.constant0._ZN7cutlass13device_kernelINS_4gemm6kernel13GemmUniversalIN4cute5tupleIJiiiiEEENS1_10collective13CollectiveMmaINS1_35MainloopSm100TmaUmmaWarpSpecializedILi2ELi2ELi4ENS5_IJNS4_1CILi2EEENSA_ILi1EEESC_EEEEENS5_IJNSA_ILi64EEENSA_ILi128EEESG_EEENS_10tfloat32_tENS5_IJlSC_lEEESI_SJ_NS4_8TiledMMAINS4_8MMA_AtomIJNS4_17SM100_MMA_TF32_SSISI_SI_fLi64ELi128ELNS4_4UMMA5MajorE0ELSO_0ELNSN_7ScaleInE0ELSP_0EEEEEENS4_6LayoutINS5_IJSC_SC_SC_EEENS5_IJNSA_ILi0EEESU_SU_EEEEENS5_IJNS4_10UnderscoreESX_SX_EEEEENS4_13SM90_TMA_LOADENS4_14ComposedLayoutINS4_7SwizzleILi3ELi4ELi3EEENS4_18smem_ptr_flag_bitsILi32EEENSS_INS5_IJNSA_ILi8EEENSA_ILi32EEEEEENS5_IJS17_SC_EEEEEEEvNS4_8identityENS4_23SM90_TMA_LOAD_MULTICASTES1B_vS1C_EENS_8epilogue10collective18CollectiveEpilogueINS1F_23Sm100TmaWarpSpecializedILi4ELi2ELi16ELb1ELb0EEEJSH_NS5_IJNSS_ISF_SC_EENSS_IS17_SC_EEEEESI_SJ_SI_SJ_NS1F_6fusion15FusionCallbacksIS1J_NS1N_17LinearCombinationISI_fSI_fLNS_15FloatRoundStyleE2EEESH_S1M_JEEENS4_5SM1004TMEM4LOAD26SM100_TMEM_LOAD_16dp128b8xES10_S1B_NS4_17SM75_U32x4_LDSM_NENS4_14SM90_TMA_STOREES1B_NS4_17SM90_U32x4_STSM_NENS4_39AutoVectorizingCopyWithAssumedAlignmentILi128EEEEEEvvEEEEvNT_6ParamsE,"a",@progbits
	.sectionflags	@""
	.align	4
.nv.constant0._ZN7cutlass13device_kernelINS_4gemm6kernel13GemmUniversalIN4cute5tupleIJiiiiEEENS1_10collective13CollectiveMmaINS1_35MainloopSm100TmaUmmaWarpSpecializedILi2ELi2ELi4ENS5_IJNS4_1CILi2EEENSA_ILi1EEESC_EEEEENS5_IJNSA_ILi64EEENSA_ILi128EEESG_EEENS_10tfloat32_tENS5_IJlSC_lEEESI_SJ_NS4_8TiledMMAINS4_8MMA_AtomIJNS4_17SM100_MMA_TF32_SSISI_SI_fLi64ELi128ELNS4_4UMMA5MajorE0ELSO_0ELNSN_7ScaleInE0ELSP_0EEEEEENS4_6LayoutINS5_IJSC_SC_SC_EEENS5_IJNSA_ILi0EEESU_SU_EEEEENS5_IJNS4_10UnderscoreESX_SX_EEEEENS4_13SM90_TMA_LOADENS4_14ComposedLayoutINS4_7SwizzleILi3ELi4ELi3EEENS4_18smem_ptr_flag_bitsILi32EEENSS_INS5_IJNSA_ILi8EEENSA_ILi32EEEEEENS5_IJS17_SC_EEEEEEEvNS4_8identityENS4_23SM90_TMA_LOAD_MULTICASTES1B_vS1C_EENS_8epilogue10collective18CollectiveEpilogueINS1F_23Sm100TmaWarpSpecializedILi4ELi2ELi16ELb1ELb0EEEJSH_NS5_IJNSS_ISF_SC_EENSS_IS17_SC_EEEEESI_SJ_SI_SJ_NS1F_6fusion15FusionCallbacksIS1J_NS1N_17LinearCombinationISI_fSI_fLNS_15FloatRoundStyleE2EEESH_S1M_JEEENS4_5SM1004TMEM4LOAD26SM100_TMEM_LOAD_16dp128b8xES10_S1B_NS4_17SM75_U32x4_LDSM_NENS4_14SM90_TMA_STOREES1B_NS4_17SM90_U32x4_STSM_NENS4_39AutoVectorizingCopyWithAssumedAlignmentILi128EEEEEEvvEEEEvNT_6ParamsE:
	.zero		2944


//--------------------- SYMBOLS --------------------------

	.type		.nv.reservedSmem.offset0,@object
	.size		.nv.reservedSmem.offset0,0x4
	.type		.nv.reservedSmem.cap,@object
	.size		.nv.reservedSmem.cap,0x4
	.type		__assertfail,@function
